//
// Generated by NVIDIA NVVM Compiler
//
// Compiler Build ID: CL-36424714
// Cuda compilation tools, release 13.0, V13.0.88
// Based on NVVM 20.0.0
//

.version 9.0
.target sm_100
.address_size 64

	// .globl	_Z13activateNN_L1PfiS_S_S_S_
.global .align 4 .u32 d_N = 784;
.global .align 4 .u32 d_L1 = 4000;
.global .align 4 .u32 d_L2 = 10;
.global .align 4 .f32 a = 0f3CA3D70A;
// _ZZ13activateNN_L1PfiS_S_S_S_E6sInput has been demoted
// _ZZ13activateNN_L2PfiS_S_S_S_E6sInput has been demoted

.visible .entry _Z13activateNN_L1PfiS_S_S_S_(
	.param .u64 .ptr .align 1 _Z13activateNN_L1PfiS_S_S_S__param_0,
	.param .u32 _Z13activateNN_L1PfiS_S_S_S__param_1,
	.param .u64 .ptr .align 1 _Z13activateNN_L1PfiS_S_S_S__param_2,
	.param .u64 .ptr .align 1 _Z13activateNN_L1PfiS_S_S_S__param_3,
	.param .u64 .ptr .align 1 _Z13activateNN_L1PfiS_S_S_S__param_4,
	.param .u64 .ptr .align 1 _Z13activateNN_L1PfiS_S_S_S__param_5
)
{
	.reg .pred 	%p<14>;
	.reg .b32 	%r<14>;
	.reg .b32 	%f<50>;
	.reg .b64 	%rd<15>;
	// demoted variable
	.shared .align 4 .b8 _ZZ13activateNN_L1PfiS_S_S_S_E6sInput[4096];
	ld.param.u64 	%rd2, [_Z13activateNN_L1PfiS_S_S_S__param_0];
	ld.param.u32 	%r4, [_Z13activateNN_L1PfiS_S_S_S__param_1];
	ld.param.u64 	%rd4, [_Z13activateNN_L1PfiS_S_S_S__param_2];
	ld.param.u64 	%rd3, [_Z13activateNN_L1PfiS_S_S_S__param_4];
	cvta.to.global.u64 	%rd1, %rd4;
	mov.u32 	%r1, %ctaid.x;
	mov.u32 	%r5, %tid.x;
	setp.gt.u32 	%p1, %r1, 3999;
	setp.gt.u32 	%p2, %r5, 783;
	shl.b32 	%r6, %r5, 2;
	mov.u32 	%r7, _ZZ13activateNN_L1PfiS_S_S_S_E6sInput;
	add.s32 	%r3, %r7, %r6;
	or.pred  	%p3, %p1, %p2;
	@%p3 bra 	$L__BB0_2;
	cvta.to.global.u64 	%rd5, %rd2;
	mad.lo.s32 	%r9, %r1, 784, %r5;
	mul.wide.u32 	%rd6, %r9, 4;
	add.s64 	%rd7, %rd1, %rd6;
	ld.global.f32 	%f1, [%rd7];
	mad.lo.s32 	%r10, %r4, 784, %r5;
	mul.wide.u32 	%rd8, %r10, 4;
	add.s64 	%rd9, %rd5, %rd8;
	ld.global.f32 	%f2, [%rd9];
	mul.f32 	%f3, %f1, %f2;
	st.shared.f32 	[%r3], %f3;
	bra.uni 	$L__BB0_4;
$L__BB0_2:
	setp.gt.u32 	%p4, %r1, 3999;
	setp.lt.u32 	%p5, %r5, 784;
	or.pred  	%p6, %p4, %p5;
	@%p6 bra 	$L__BB0_4;
	mov.b32 	%r8, 0;
	st.shared.u32 	[%r3], %r8;
$L__BB0_4:
	setp.gt.u32 	%p7, %r1, 3999;
	bar.sync 	0;
	@%p7 bra 	$L__BB0_16;
	setp.gt.u32 	%p8, %r5, 511;
	@%p8 bra 	$L__BB0_7;
	ld.shared.f32 	%f4, [%r3+2048];
	ld.shared.f32 	%f5, [%r3];
	add.f32 	%f6, %f4, %f5;
	st.shared.f32 	[%r3], %f6;
$L__BB0_7:
	bar.sync 	0;
	setp.gt.u32 	%p9, %r5, 255;
	@%p9 bra 	$L__BB0_9;
	ld.shared.f32 	%f7, [%r3+1024];
	ld.shared.f32 	%f8, [%r3];
	add.f32 	%f9, %f7, %f8;
	st.shared.f32 	[%r3], %f9;
$L__BB0_9:
	bar.sync 	0;
	setp.gt.u32 	%p10, %r5, 127;
	@%p10 bra 	$L__BB0_11;
	ld.shared.f32 	%f10, [%r3+512];
	ld.shared.f32 	%f11, [%r3];
	add.f32 	%f12, %f10, %f11;
	st.shared.f32 	[%r3], %f12;
$L__BB0_11:
	bar.sync 	0;
	setp.gt.u32 	%p11, %r5, 63;
	@%p11 bra 	$L__BB0_13;
	ld.shared.f32 	%f13, [%r3+256];
	ld.shared.f32 	%f14, [%r3];
	add.f32 	%f15, %f13, %f14;
	st.shared.f32 	[%r3], %f15;
$L__BB0_13:
	bar.sync 	0;
	setp.gt.u32 	%p12, %r5, 31;
	@%p12 bra 	$L__BB0_16;
	ld.volatile.shared.f32 	%f16, [%r3+128];
	ld.volatile.shared.f32 	%f17, [%r3];
	add.f32 	%f18, %f16, %f17;
	st.volatile.shared.f32 	[%r3], %f18;
	ld.volatile.shared.f32 	%f19, [%r3+64];
	ld.volatile.shared.f32 	%f20, [%r3];
	add.f32 	%f21, %f19, %f20;
	st.volatile.shared.f32 	[%r3], %f21;
	ld.volatile.shared.f32 	%f22, [%r3+32];
	ld.volatile.shared.f32 	%f23, [%r3];
	add.f32 	%f24, %f22, %f23;
	st.volatile.shared.f32 	[%r3], %f24;
	ld.volatile.shared.f32 	%f25, [%r3+16];
	ld.volatile.shared.f32 	%f26, [%r3];
	add.f32 	%f27, %f25, %f26;
	st.volatile.shared.f32 	[%r3], %f27;
	ld.volatile.shared.f32 	%f28, [%r3+8];
	ld.volatile.shared.f32 	%f29, [%r3];
	add.f32 	%f30, %f28, %f29;
	st.volatile.shared.f32 	[%r3], %f30;
	ld.volatile.shared.f32 	%f31, [%r3+4];
	ld.volatile.shared.f32 	%f32, [%r3];
	add.f32 	%f33, %f31, %f32;
	st.volatile.shared.f32 	[%r3], %f33;
	setp.ne.s32 	%p13, %r5, 0;
	@%p13 bra 	$L__BB0_16;
	ld.shared.f32 	%f34, [_ZZ13activateNN_L1PfiS_S_S_S_E6sInput];
	mul.lo.s32 	%r11, %r1, 784;
	mul.wide.u32 	%rd10, %r11, 4;
	add.s64 	%rd11, %rd1, %rd10;
	ld.global.f32 	%f35, [%rd11+3136];
	add.f32 	%f36, %f34, %f35;
	cvta.to.global.u64 	%rd12, %rd3;
	mul.wide.u32 	%rd13, %r1, 4;
	add.s64 	%rd14, %rd12, %rd13;
	fma.rn.f32 	%f37, %f36, 0fBBBB989D, 0f3F000000;
	cvt.sat.f32.f32 	%f38, %f37;
	mov.f32 	%f39, 0f4B400001;
	mov.f32 	%f40, 0f437C0000;
	fma.rm.f32 	%f41, %f38, %f40, %f39;
	add.f32 	%f42, %f41, 0fCB40007F;
	neg.f32 	%f43, %f42;
	fma.rn.f32 	%f44, %f36, 0fBFB8AA3B, %f43;
	fma.rn.f32 	%f45, %f36, 0fB2A57060, %f44;
	mov.b32 	%r12, %f41;
	shl.b32 	%r13, %r12, 23;
	mov.b32 	%f46, %r13;
	ex2.approx.ftz.f32 	%f47, %f45;
	fma.rn.f32 	%f48, %f47, %f46, 0f3F800000;
	rcp.rn.f32 	%f49, %f48;
	st.global.f32 	[%rd14], %f49;
$L__BB0_16:
	ret;

}
	// .globl	_Z13activateNN_L2PfiS_S_S_S_
.visible .entry _Z13activateNN_L2PfiS_S_S_S_(
	.param .u64 .ptr .align 1 _Z13activateNN_L2PfiS_S_S_S__param_0,
	.param .u32 _Z13activateNN_L2PfiS_S_S_S__param_1,
	.param .u64 .ptr .align 1 _Z13activateNN_L2PfiS_S_S_S__param_2,
	.param .u64 .ptr .align 1 _Z13activateNN_L2PfiS_S_S_S__param_3,
	.param .u64 .ptr .align 1 _Z13activateNN_L2PfiS_S_S_S__param_4,
	.param .u64 .ptr .align 1 _Z13activateNN_L2PfiS_S_S_S__param_5
)
{
	.reg .pred 	%p<9>;
	.reg .b32 	%r<10>;
	.reg .b32 	%f<59>;
	.reg .b64 	%rd<15>;
	// demoted variable
	.shared .align 4 .b8 _ZZ13activateNN_L2PfiS_S_S_S_E6sInput[16096];
	ld.param.u64 	%rd4, [_Z13activateNN_L2PfiS_S_S_S__param_3];
	ld.param.u64 	%rd2, [_Z13activateNN_L2PfiS_S_S_S__param_4];
	ld.param.u64 	%rd3, [_Z13activateNN_L2PfiS_S_S_S__param_5];
	cvta.to.global.u64 	%rd1, %rd4;
	mov.u32 	%r1, %ctaid.x;
	mov.u32 	%r2, %tid.x;
	setp.gt.u32 	%p1, %r1, 9;
	shl.b32 	%r4, %r2, 2;
	mov.u32 	%r5, _ZZ13activateNN_L2PfiS_S_S_S_E6sInput;
	add.s32 	%r3, %r5, %r4;
	@%p1 bra 	$L__BB1_2;
	cvta.to.global.u64 	%rd5, %rd2;
	mad.lo.s32 	%r6, %r1, 4000, %r2;
	mul.wide.u32 	%rd6, %r6, 4;
	add.s64 	%rd7, %rd1, %rd6;
	ld.global.f32 	%f1, [%rd7];
	mul.wide.u32 	%rd8, %r2, 4;
	add.s64 	%rd9, %rd5, %rd8;
	ld.global.f32 	%f2, [%rd9];
	ld.global.f32 	%f3, [%rd7+4000];
	ld.global.f32 	%f4, [%rd9+4000];
	mul.f32 	%f5, %f3, %f4;
	fma.rn.f32 	%f6, %f1, %f2, %f5;
	ld.global.f32 	%f7, [%rd7+8000];
	ld.global.f32 	%f8, [%rd9+8000];
	fma.rn.f32 	%f9, %f7, %f8, %f6;
	ld.global.f32 	%f10, [%rd7+12000];
	ld.global.f32 	%f11, [%rd9+12000];
	fma.rn.f32 	%f12, %f10, %f11, %f9;
	st.shared.f32 	[%r3], %f12;
$L__BB1_2:
	setp.gt.u32 	%p2, %r1, 9;
	bar.sync 	0;
	@%p2 bra 	$L__BB1_14;
	setp.gt.u32 	%p3, %r2, 511;
	@%p3 bra 	$L__BB1_5;
	ld.shared.f32 	%f13, [%r3+2048];
	ld.shared.f32 	%f14, [%r3];
	add.f32 	%f15, %f13, %f14;
	st.shared.f32 	[%r3], %f15;
$L__BB1_5:
	bar.sync 	0;
	setp.gt.u32 	%p4, %r2, 255;
	@%p4 bra 	$L__BB1_7;
	ld.shared.f32 	%f16, [%r3+1024];
	ld.shared.f32 	%f17, [%r3];
	add.f32 	%f18, %f16, %f17;
	st.shared.f32 	[%r3], %f18;
$L__BB1_7:
	bar.sync 	0;
	setp.gt.u32 	%p5, %r2, 127;
	@%p5 bra 	$L__BB1_9;
	ld.shared.f32 	%f19, [%r3+512];
	ld.shared.f32 	%f20, [%r3];
	add.f32 	%f21, %f19, %f20;
	st.shared.f32 	[%r3], %f21;
$L__BB1_9:
	bar.sync 	0;
	setp.gt.u32 	%p6, %r2, 63;
	@%p6 bra 	$L__BB1_11;
	ld.shared.f32 	%f22, [%r3+256];
	ld.shared.f32 	%f23, [%r3];
	add.f32 	%f24, %f22, %f23;
	st.shared.f32 	[%r3], %f24;
$L__BB1_11:
	bar.sync 	0;
	setp.gt.u32 	%p7, %r2, 31;
	@%p7 bra 	$L__BB1_14;
	ld.volatile.shared.f32 	%f25, [%r3+128];
	ld.volatile.shared.f32 	%f26, [%r3];
	add.f32 	%f27, %f25, %f26;
	st.volatile.shared.f32 	[%r3], %f27;
	ld.volatile.shared.f32 	%f28, [%r3+64];
	ld.volatile.shared.f32 	%f29, [%r3];
	add.f32 	%f30, %f28, %f29;
	st.volatile.shared.f32 	[%r3], %f30;
	ld.volatile.shared.f32 	%f31, [%r3+32];
	ld.volatile.shared.f32 	%f32, [%r3];
	add.f32 	%f33, %f31, %f32;
	st.volatile.shared.f32 	[%r3], %f33;
	ld.volatile.shared.f32 	%f34, [%r3+16];
	ld.volatile.shared.f32 	%f35, [%r3];
	add.f32 	%f36, %f34, %f35;
	st.volatile.shared.f32 	[%r3], %f36;
	ld.volatile.shared.f32 	%f37, [%r3+8];
	ld.volatile.shared.f32 	%f38, [%r3];
	add.f32 	%f39, %f37, %f38;
	st.volatile.shared.f32 	[%r3], %f39;
	ld.volatile.shared.f32 	%f40, [%r3+4];
	ld.volatile.shared.f32 	%f41, [%r3];
	add.f32 	%f42, %f40, %f41;
	st.volatile.shared.f32 	[%r3], %f42;
	setp.ne.s32 	%p8, %r2, 0;
	@%p8 bra 	$L__BB1_14;
	ld.shared.f32 	%f43, [_ZZ13activateNN_L2PfiS_S_S_S_E6sInput];
	mul.lo.s32 	%r7, %r1, 4000;
	mul.wide.u32 	%rd10, %r7, 4;
	add.s64 	%rd11, %rd1, %rd10;
	ld.global.f32 	%f44, [%rd11+16000];
	add.f32 	%f45, %f43, %f44;
	cvta.to.global.u64 	%rd12, %rd3;
	mul.wide.u32 	%rd13, %r1, 4;
	add.s64 	%rd14, %rd12, %rd13;
	fma.rn.f32 	%f46, %f45, 0fBBBB989D, 0f3F000000;
	cvt.sat.f32.f32 	%f47, %f46;
	mov.f32 	%f48, 0f4B400001;
	mov.f32 	%f49, 0f437C0000;
	fma.rm.f32 	%f50, %f47, %f49, %f48;
	add.f32 	%f51, %f50, 0fCB40007F;
	neg.f32 	%f52, %f51;
	fma.rn.f32 	%f53, %f45, 0fBFB8AA3B, %f52;
	fma.rn.f32 	%f54, %f45, 0fB2A57060, %f53;
	mov.b32 	%r8, %f50;
	shl.b32 	%r9, %r8, 23;
	mov.b32 	%f55, %r9;
	ex2.approx.ftz.f32 	%f56, %f54;
	fma.rn.f32 	%f57, %f56, %f55, 0f3F800000;
	rcp.rn.f32 	%f58, %f57;
	st.global.f32 	[%rd14], %f58;
$L__BB1_14:
	ret;

}
	// .globl	_Z10calc_ErrorPfiS_S_S_S_S_
.visible .entry _Z10calc_ErrorPfiS_S_S_S_S_(
	.param .u64 .ptr .align 1 _Z10calc_ErrorPfiS_S_S_S_S__param_0,
	.param .u32 _Z10calc_ErrorPfiS_S_S_S_S__param_1,
	.param .u64 .ptr .align 1 _Z10calc_ErrorPfiS_S_S_S_S__param_2,
	.param .u64 .ptr .align 1 _Z10calc_ErrorPfiS_S_S_S_S__param_3,
	.param .u64 .ptr .align 1 _Z10calc_ErrorPfiS_S_S_S_S__param_4,
	.param .u64 .ptr .align 1 _Z10calc_ErrorPfiS_S_S_S_S__param_5,
	.param .u64 .ptr .align 1 _Z10calc_ErrorPfiS_S_S_S_S__param_6
)
{
	.reg .pred 	%p<9>;
	.reg .b32 	%r<41>;
	.reg .b32 	%f<119>;
	.reg .b64 	%rd<37>;

	ld.param.u64 	%rd10, [_Z10calc_ErrorPfiS_S_S_S_S__param_0];
	ld.param.u32 	%r18, [_Z10calc_ErrorPfiS_S_S_S_S__param_1];
	ld.param.u64 	%rd7, [_Z10calc_ErrorPfiS_S_S_S_S__param_2];
	ld.param.u64 	%rd8, [_Z10calc_ErrorPfiS_S_S_S_S__param_3];
	ld.param.u64 	%rd11, [_Z10calc_ErrorPfiS_S_S_S_S__param_4];
	ld.param.u64 	%rd9, [_Z10calc_ErrorPfiS_S_S_S_S__param_5];
	ld.param.u64 	%rd12, [_Z10calc_ErrorPfiS_S_S_S_S__param_6];
	cvta.to.global.u64 	%rd1, %rd10;
	cvta.to.global.u64 	%rd2, %rd11;
	cvta.to.global.u64 	%rd3, %rd12;
	mov.u32 	%r19, %ntid.x;
	mov.u32 	%r20, %ctaid.x;
	mov.u32 	%r21, %tid.x;
	mad.lo.s32 	%r40, %r19, %r20, %r21;
	mov.u32 	%r22, %nctaid.x;
	mul.lo.s32 	%r2, %r19, %r22;
	setp.gt.s32 	%p1, %r40, 9;
	@%p1 bra 	$L__BB2_7;
	mul.lo.s32 	%r3, %r18, 10;
	add.s32 	%r23, %r40, %r2;
	max.s32 	%r24, %r23, 10;
	setp.lt.s32 	%p2, %r23, 10;
	selp.u32 	%r25, 1, 0, %p2;
	add.s32 	%r26, %r23, %r25;
	sub.s32 	%r27, %r24, %r26;
	div.u32 	%r28, %r27, %r2;
	add.s32 	%r4, %r28, %r25;
	and.b32  	%r29, %r4, 3;
	setp.eq.s32 	%p3, %r29, 3;
	mov.u32 	%r38, %r40;
	@%p3 bra 	$L__BB2_4;
	add.s32 	%r36, %r40, %r3;
	add.s32 	%r30, %r4, 1;
	and.b32  	%r31, %r30, 3;
	neg.s32 	%r35, %r31;
	mov.u32 	%r38, %r40;
$L__BB2_3:
	.pragma "nounroll";
	mul.wide.s32 	%rd13, %r36, 4;
	add.s64 	%rd14, %rd1, %rd13;
	mul.wide.s32 	%rd15, %r38, 4;
	add.s64 	%rd16, %rd3, %rd15;
	add.s64 	%rd17, %rd2, %rd15;
	ld.global.f32 	%f1, [%rd17];
	ld.global.f32 	%f2, [%rd14];
	sub.f32 	%f3, %f1, %f2;
	mov.f32 	%f4, 0f3F800000;
	sub.f32 	%f5, %f4, %f1;
	ld.global.f32 	%f6, [a];
	fma.rn.f32 	%f7, %f1, %f5, %f6;
	mul.f32 	%f8, %f3, %f7;
	st.global.f32 	[%rd16], %f8;
	add.s32 	%r38, %r38, %r2;
	add.s32 	%r36, %r36, %r2;
	add.s32 	%r35, %r35, 1;
	setp.ne.s32 	%p4, %r35, 0;
	@%p4 bra 	$L__BB2_3;
$L__BB2_4:
	setp.lt.u32 	%p5, %r4, 3;
	@%p5 bra 	$L__BB2_7;
	mul.wide.s32 	%rd23, %r2, 4;
	shl.b32 	%r33, %r2, 2;
$L__BB2_6:
	mul.wide.s32 	%rd18, %r38, 4;
	add.s64 	%rd19, %rd2, %rd18;
	ld.global.f32 	%f9, [%rd19];
	add.s32 	%r32, %r38, %r3;
	mul.wide.s32 	%rd20, %r32, 4;
	add.s64 	%rd21, %rd1, %rd20;
	ld.global.f32 	%f10, [%rd21];
	sub.f32 	%f11, %f9, %f10;
	mov.f32 	%f12, 0f3F800000;
	sub.f32 	%f13, %f12, %f9;
	ld.global.f32 	%f14, [a];
	fma.rn.f32 	%f15, %f9, %f13, %f14;
	mul.f32 	%f16, %f11, %f15;
	add.s64 	%rd22, %rd3, %rd18;
	st.global.f32 	[%rd22], %f16;
	add.s64 	%rd24, %rd19, %rd23;
	ld.global.f32 	%f17, [%rd24];
	add.s64 	%rd25, %rd21, %rd23;
	ld.global.f32 	%f18, [%rd25];
	sub.f32 	%f19, %f17, %f18;
	sub.f32 	%f20, %f12, %f17;
	ld.global.f32 	%f21, [a];
	fma.rn.f32 	%f22, %f17, %f20, %f21;
	mul.f32 	%f23, %f19, %f22;
	add.s64 	%rd26, %rd22, %rd23;
	st.global.f32 	[%rd26], %f23;
	add.s64 	%rd27, %rd24, %rd23;
	ld.global.f32 	%f24, [%rd27];
	add.s64 	%rd28, %rd25, %rd23;
	ld.global.f32 	%f25, [%rd28];
	sub.f32 	%f26, %f24, %f25;
	sub.f32 	%f27, %f12, %f24;
	ld.global.f32 	%f28, [a];
	fma.rn.f32 	%f29, %f24, %f27, %f28;
	mul.f32 	%f30, %f26, %f29;
	add.s64 	%rd29, %rd26, %rd23;
	st.global.f32 	[%rd29], %f30;
	add.s64 	%rd30, %rd27, %rd23;
	ld.global.f32 	%f31, [%rd30];
	add.s64 	%rd31, %rd28, %rd23;
	ld.global.f32 	%f32, [%rd31];
	sub.f32 	%f33, %f31, %f32;
	sub.f32 	%f34, %f12, %f31;
	ld.global.f32 	%f35, [a];
	fma.rn.f32 	%f36, %f31, %f34, %f35;
	mul.f32 	%f37, %f33, %f36;
	add.s64 	%rd32, %rd29, %rd23;
	st.global.f32 	[%rd32], %f37;
	add.s32 	%r38, %r33, %r38;
	setp.lt.s32 	%p6, %r38, 10;
	@%p6 bra 	$L__BB2_6;
$L__BB2_7:
	bar.sync 	0;
	setp.gt.s32 	%p7, %r40, 3999;
	@%p7 bra 	$L__BB2_10;
	cvta.to.global.u64 	%rd4, %rd9;
	cvta.to.global.u64 	%rd5, %rd7;
	cvta.to.global.u64 	%rd6, %rd8;
$L__BB2_9:
	mul.wide.s32 	%rd33, %r40, 4;
	add.s64 	%rd34, %rd4, %rd33;
	mov.b32 	%r34, 0;
	st.global.u32 	[%rd34], %r34;
	add.s64 	%rd35, %rd6, %rd33;
	ld.global.f32 	%f38, [%rd3];
	add.s64 	%rd36, %rd5, %rd33;
	ld.global.f32 	%f39, [%rd36];
	mul.f32 	%f40, %f38, %f39;
	ld.global.f32 	%f41, [%rd35];
	mov.f32 	%f42, 0f3F800000;
	sub.f32 	%f43, %f42, %f41;
	ld.global.f32 	%f44, [a];
	fma.rn.f32 	%f45, %f41, %f43, %f44;
	fma.rn.f32 	%f46, %f40, %f45, 0f00000000;
	st.global.f32 	[%rd34], %f46;
	ld.global.f32 	%f47, [%rd3+4];
	ld.global.f32 	%f48, [%rd36+40];
	mul.f32 	%f49, %f47, %f48;
	ld.global.f32 	%f50, [%rd35];
	sub.f32 	%f51, %f42, %f50;
	ld.global.f32 	%f52, [a];
	fma.rn.f32 	%f53, %f50, %f51, %f52;
	fma.rn.f32 	%f54, %f49, %f53, %f46;
	st.global.f32 	[%rd34], %f54;
	ld.global.f32 	%f55, [%rd3+8];
	ld.global.f32 	%f56, [%rd36+80];
	mul.f32 	%f57, %f55, %f56;
	ld.global.f32 	%f58, [%rd35];
	sub.f32 	%f59, %f42, %f58;
	ld.global.f32 	%f60, [a];
	fma.rn.f32 	%f61, %f58, %f59, %f60;
	fma.rn.f32 	%f62, %f57, %f61, %f54;
	st.global.f32 	[%rd34], %f62;
	ld.global.f32 	%f63, [%rd3+12];
	ld.global.f32 	%f64, [%rd36+120];
	mul.f32 	%f65, %f63, %f64;
	ld.global.f32 	%f66, [%rd35];
	sub.f32 	%f67, %f42, %f66;
	ld.global.f32 	%f68, [a];
	fma.rn.f32 	%f69, %f66, %f67, %f68;
	fma.rn.f32 	%f70, %f65, %f69, %f62;
	st.global.f32 	[%rd34], %f70;
	ld.global.f32 	%f71, [%rd3+16];
	ld.global.f32 	%f72, [%rd36+160];
	mul.f32 	%f73, %f71, %f72;
	ld.global.f32 	%f74, [%rd35];
	sub.f32 	%f75, %f42, %f74;
	ld.global.f32 	%f76, [a];
	fma.rn.f32 	%f77, %f74, %f75, %f76;
	fma.rn.f32 	%f78, %f73, %f77, %f70;
	st.global.f32 	[%rd34], %f78;
	ld.global.f32 	%f79, [%rd3+20];
	ld.global.f32 	%f80, [%rd36+200];
	mul.f32 	%f81, %f79, %f80;
	ld.global.f32 	%f82, [%rd35];
	sub.f32 	%f83, %f42, %f82;
	ld.global.f32 	%f84, [a];
	fma.rn.f32 	%f85, %f82, %f83, %f84;
	fma.rn.f32 	%f86, %f81, %f85, %f78;
	st.global.f32 	[%rd34], %f86;
	ld.global.f32 	%f87, [%rd3+24];
	ld.global.f32 	%f88, [%rd36+240];
	mul.f32 	%f89, %f87, %f88;
	ld.global.f32 	%f90, [%rd35];
	sub.f32 	%f91, %f42, %f90;
	ld.global.f32 	%f92, [a];
	fma.rn.f32 	%f93, %f90, %f91, %f92;
	fma.rn.f32 	%f94, %f89, %f93, %f86;
	st.global.f32 	[%rd34], %f94;
	ld.global.f32 	%f95, [%rd3+28];
	ld.global.f32 	%f96, [%rd36+280];
	mul.f32 	%f97, %f95, %f96;
	ld.global.f32 	%f98, [%rd35];
	sub.f32 	%f99, %f42, %f98;
	ld.global.f32 	%f100, [a];
	fma.rn.f32 	%f101, %f98, %f99, %f100;
	fma.rn.f32 	%f102, %f97, %f101, %f94;
	st.global.f32 	[%rd34], %f102;
	ld.global.f32 	%f103, [%rd3+32];
	ld.global.f32 	%f104, [%rd36+320];
	mul.f32 	%f105, %f103, %f104;
	ld.global.f32 	%f106, [%rd35];
	sub.f32 	%f107, %f42, %f106;
	ld.global.f32 	%f108, [a];
	fma.rn.f32 	%f109, %f106, %f107, %f108;
	fma.rn.f32 	%f110, %f105, %f109, %f102;
	st.global.f32 	[%rd34], %f110;
	ld.global.f32 	%f111, [%rd3+36];
	ld.global.f32 	%f112, [%rd36+360];
	mul.f32 	%f113, %f111, %f112;
	ld.global.f32 	%f114, [%rd35];
	sub.f32 	%f115, %f42, %f114;
	ld.global.f32 	%f116, [a];
	fma.rn.f32 	%f117, %f114, %f115, %f116;
	fma.rn.f32 	%f118, %f113, %f117, %f110;
	st.global.f32 	[%rd34], %f118;
	add.s32 	%r40, %r40, %r2;
	setp.lt.s32 	%p8, %r40, 4000;
	@%p8 bra 	$L__BB2_9;
$L__BB2_10:
	ret;

}
	// .globl	_Z7trainNNPfS_iS_S_S_S_S_S_
.visible .entry _Z7trainNNPfS_iS_S_S_S_S_S_(
	.param .u64 .ptr .align 1 _Z7trainNNPfS_iS_S_S_S_S_S__param_0,
	.param .u64 .ptr .align 1 _Z7trainNNPfS_iS_S_S_S_S_S__param_1,
	.param .u32 _Z7trainNNPfS_iS_S_S_S_S_S__param_2,
	.param .u64 .ptr .align 1 _Z7trainNNPfS_iS_S_S_S_S_S__param_3,
	.param .u64 .ptr .align 1 _Z7trainNNPfS_iS_S_S_S_S_S__param_4,
	.param .u64 .ptr .align 1 _Z7trainNNPfS_iS_S_S_S_S_S__param_5,
	.param .u64 .ptr .align 1 _Z7trainNNPfS_iS_S_S_S_S_S__param_6,
	.param .u64 .ptr .align 1 _Z7trainNNPfS_iS_S_S_S_S_S__param_7,
	.param .u64 .ptr .align 1 _Z7trainNNPfS_iS_S_S_S_S_S__param_8
)
{
	.reg .pred 	%p<8>;
	.reg .b32 	%r<9>;
	.reg .b32 	%f<41>;
	.reg .b64 	%rd<29>;

	ld.param.u64 	%rd3, [_Z7trainNNPfS_iS_S_S_S_S_S__param_0];
	ld.param.u32 	%r3, [_Z7trainNNPfS_iS_S_S_S_S_S__param_2];
	ld.param.u64 	%rd7, [_Z7trainNNPfS_iS_S_S_S_S_S__param_3];
	ld.param.u64 	%rd4, [_Z7trainNNPfS_iS_S_S_S_S_S__param_4];
	ld.param.u64 	%rd5, [_Z7trainNNPfS_iS_S_S_S_S_S__param_5];
	ld.param.u64 	%rd8, [_Z7trainNNPfS_iS_S_S_S_S_S__param_7];
	ld.param.u64 	%rd6, [_Z7trainNNPfS_iS_S_S_S_S_S__param_8];
	cvta.to.global.u64 	%rd1, %rd7;
	cvta.to.global.u64 	%rd2, %rd8;
	mov.u32 	%r1, %ctaid.x;
	mov.u32 	%r4, %tid.x;
	setp.gt.u32 	%p1, %r1, 9;
	setp.gt.u32 	%p2, %r4, 1000;
	or.pred  	%p3, %p1, %p2;
	@%p3 bra 	$L__BB3_2;
	cvta.to.global.u64 	%rd9, %rd6;
	cvta.to.global.u64 	%rd10, %rd5;
	cvta.to.global.u64 	%rd11, %rd4;
	ld.global.f32 	%f1, [a];
	mul.wide.u32 	%rd12, %r1, 4;
	add.s64 	%rd13, %rd9, %rd12;
	ld.global.f32 	%f2, [%rd13];
	mul.f32 	%f3, %f1, %f2;
	mul.wide.u32 	%rd14, %r4, 4;
	add.s64 	%rd15, %rd10, %rd14;
	ld.global.f32 	%f4, [%rd15];
	mul.f32 	%f5, %f3, %f4;
	mad.lo.s32 	%r5, %r1, 4000, %r4;
	mul.wide.u32 	%rd16, %r5, 4;
	add.s64 	%rd17, %rd11, %rd16;
	ld.global.f32 	%f6, [%rd17];
	sub.f32 	%f7, %f6, %f5;
	st.global.f32 	[%rd17], %f7;
	ld.global.f32 	%f8, [a];
	ld.global.f32 	%f9, [%rd13];
	mul.f32 	%f10, %f8, %f9;
	ld.global.f32 	%f11, [%rd15+4000];
	mul.f32 	%f12, %f10, %f11;
	ld.global.f32 	%f13, [%rd17+4000];
	sub.f32 	%f14, %f13, %f12;
	st.global.f32 	[%rd17+4000], %f14;
	ld.global.f32 	%f15, [a];
	ld.global.f32 	%f16, [%rd13];
	mul.f32 	%f17, %f15, %f16;
	ld.global.f32 	%f18, [%rd15+8000];
	mul.f32 	%f19, %f17, %f18;
	ld.global.f32 	%f20, [%rd17+8000];
	sub.f32 	%f21, %f20, %f19;
	st.global.f32 	[%rd17+8000], %f21;
	ld.global.f32 	%f22, [a];
	ld.global.f32 	%f23, [%rd13];
	mul.f32 	%f24, %f22, %f23;
	ld.global.f32 	%f25, [%rd15+12000];
	mul.f32 	%f26, %f24, %f25;
	ld.global.f32 	%f27, [%rd17+12000];
	sub.f32 	%f28, %f27, %f26;
	st.global.f32 	[%rd17+12000], %f28;
$L__BB3_2:
	setp.gt.u32 	%p4, %r1, 3999;
	setp.gt.u32 	%p5, %r4, 784;
	or.pred  	%p6, %p4, %p5;
	@%p6 bra 	$L__BB3_6;
	setp.gt.u32 	%p7, %r4, 783;
	@%p7 bra 	$L__BB3_5;
	ld.global.f32 	%f34, [a];
	mul.wide.u32 	%rd22, %r1, 4;
	add.s64 	%rd23, %rd2, %rd22;
	ld.global.f32 	%f35, [%rd23];
	mul.f32 	%f36, %f34, %f35;
	mad.lo.s32 	%r7, %r3, 784, %r4;
	cvta.to.global.u64 	%rd24, %rd3;
	mul.wide.s32 	%rd25, %r7, 4;
	add.s64 	%rd26, %rd24, %rd25;
	ld.global.f32 	%f37, [%rd26];
	mul.f32 	%f38, %f36, %f37;
	mad.lo.s32 	%r8, %r1, 784, %r4;
	mul.wide.u32 	%rd27, %r8, 4;
	add.s64 	%rd28, %rd1, %rd27;
	ld.global.f32 	%f39, [%rd28];
	sub.f32 	%f40, %f39, %f38;
	st.global.f32 	[%rd28], %f40;
	bra.uni 	$L__BB3_6;
$L__BB3_5:
	ld.global.f32 	%f29, [a];
	mul.wide.u32 	%rd18, %r1, 4;
	add.s64 	%rd19, %rd2, %rd18;
	ld.global.f32 	%f30, [%rd19];
	mul.f32 	%f31, %f29, %f30;
	mul.lo.s32 	%r6, %r1, 784;
	mul.wide.u32 	%rd20, %r6, 4;
	add.s64 	%rd21, %rd1, %rd20;
	ld.global.f32 	%f32, [%rd21+3136];
	sub.f32 	%f33, %f32, %f31;
	st.global.f32 	[%rd21+3136], %f33;
$L__BB3_6:
	ret;

}
	// .globl	_Z8ClassifyPfS_S_i
.visible .entry _Z8ClassifyPfS_S_i(
	.param .u64 .ptr .align 1 _Z8ClassifyPfS_S_i_param_0,
	.param .u64 .ptr .align 1 _Z8ClassifyPfS_S_i_param_1,
	.param .u64 .ptr .align 1 _Z8ClassifyPfS_S_i_param_2,
	.param .u32 _Z8ClassifyPfS_S_i_param_3
)
{
	.reg .pred 	%p<46>;
	.reg .b32 	%r<42>;
	.reg .b32 	%f<31>;
	.reg .b64 	%rd<9>;

	ld.param.u64 	%rd2, [_Z8ClassifyPfS_S_i_param_0];
	ld.param.u64 	%rd3, [_Z8ClassifyPfS_S_i_param_1];
	ld.param.u64 	%rd1, [_Z8ClassifyPfS_S_i_param_2];
	ld.param.u32 	%r1, [_Z8ClassifyPfS_S_i_param_3];
	cvta.to.global.u64 	%rd4, %rd3;
	cvta.to.global.u64 	%rd5, %rd2;
	ld.global.f32 	%f1, [%rd4];
	max.f32 	%f2, %f1, 0f00000000;
	ld.global.f32 	%f3, [%rd4+4];
	setp.gt.f32 	%p1, %f3, %f2;
	selp.f32 	%f4, %f3, %f2, %p1;
	ld.global.f32 	%f5, [%rd4+8];
	setp.leu.f32 	%p2, %f5, %f4;
	setp.gt.f32 	%p3, %f5, %f4;
	selp.f32 	%f6, %f5, %f4, %p3;
	ld.global.f32 	%f7, [%rd4+12];
	setp.gt.f32 	%p4, %f7, %f6;
	selp.f32 	%f8, %f7, %f6, %p4;
	ld.global.f32 	%f9, [%rd4+16];
	setp.leu.f32 	%p5, %f9, %f8;
	setp.gt.f32 	%p6, %f9, %f8;
	selp.f32 	%f10, %f9, %f8, %p6;
	ld.global.f32 	%f11, [%rd4+20];
	setp.gt.f32 	%p7, %f11, %f10;
	selp.f32 	%f12, %f11, %f10, %p7;
	ld.global.f32 	%f13, [%rd4+24];
	setp.leu.f32 	%p8, %f13, %f12;
	setp.gt.f32 	%p9, %f13, %f12;
	selp.f32 	%f14, %f13, %f12, %p9;
	ld.global.f32 	%f15, [%rd4+28];
	setp.gt.f32 	%p10, %f15, %f14;
	selp.f32 	%f16, %f15, %f14, %p10;
	ld.global.f32 	%f17, [%rd4+32];
	setp.leu.f32 	%p11, %f17, %f16;
	setp.gt.f32 	%p12, %f17, %f16;
	selp.f32 	%f18, %f17, %f16, %p12;
	ld.global.f32 	%f19, [%rd4+36];
	setp.gt.f32 	%p13, %f19, %f18;
	mul.lo.s32 	%r2, %r1, 10;
	mul.wide.s32 	%rd6, %r2, 4;
	add.s64 	%rd7, %rd5, %rd6;
	ld.global.f32 	%f20, [%rd7+4];
	ld.global.f32 	%f21, [%rd7+8];
	setp.eq.f32 	%p14, %f21, 0f3F800000;
	ld.global.f32 	%f22, [%rd7+12];
	setp.eq.f32 	%p15, %f22, 0f3F800000;
	setp.neu.f32 	%p16, %f22, 0f3F800000;
	ld.global.f32 	%f23, [%rd7+16];
	setp.eq.f32 	%p17, %f23, 0f3F800000;
	ld.global.f32 	%f24, [%rd7+20];
	setp.eq.f32 	%p18, %f24, 0f3F800000;
	setp.neu.f32 	%p19, %f24, 0f3F800000;
	ld.global.f32 	%f25, [%rd7+24];
	setp.eq.f32 	%p20, %f25, 0f3F800000;
	ld.global.f32 	%f26, [%rd7+28];
	setp.eq.f32 	%p21, %f26, 0f3F800000;
	setp.neu.f32 	%p22, %f26, 0f3F800000;
	ld.global.f32 	%f27, [%rd7+32];
	setp.eq.f32 	%p23, %f27, 0f3F800000;
	ld.global.f32 	%f28, [%rd7+36];
	setp.eq.f32 	%p24, %f28, 0f3F800000;
	setp.neu.f32 	%p25, %f28, 0f3F800000;
	setp.neu.f32 	%p26, %f20, 0f3F800000;
	xor.pred  	%p27, %p1, %p26;
	and.pred  	%p29, %p2, %p27;
	selp.u32 	%r3, -1, 0, %p29;
	selp.u32 	%r4, -1, 0, %p3;
	selp.b32 	%r5, %r4, %r3, %p14;
	and.b32  	%r7, %r5, 1;
	setp.eq.b32 	%p30, %r7, 1;
	and.pred  	%p31, %p16, %p30;
	selp.u32 	%r8, -1, 0, %p31;
	selp.u32 	%r9, -1, 0, %p15;
	selp.b32 	%r10, %r9, %r8, %p4;
	and.b32  	%r12, %r10, 1;
	setp.eq.b32 	%p32, %r12, 1;
	and.pred  	%p33, %p5, %p32;
	selp.u32 	%r13, -1, 0, %p33;
	selp.u32 	%r14, -1, 0, %p6;
	selp.b32 	%r15, %r14, %r13, %p17;
	and.b32  	%r17, %r15, 1;
	setp.eq.b32 	%p34, %r17, 1;
	and.pred  	%p35, %p19, %p34;
	selp.u32 	%r18, -1, 0, %p35;
	selp.u32 	%r19, -1, 0, %p18;
	selp.b32 	%r20, %r19, %r18, %p7;
	and.b32  	%r22, %r20, 1;
	setp.eq.b32 	%p36, %r22, 1;
	and.pred  	%p37, %p8, %p36;
	selp.u32 	%r23, -1, 0, %p37;
	selp.u32 	%r24, -1, 0, %p9;
	selp.b32 	%r25, %r24, %r23, %p20;
	and.b32  	%r27, %r25, 1;
	setp.eq.b32 	%p38, %r27, 1;
	and.pred  	%p39, %p22, %p38;
	selp.u32 	%r28, -1, 0, %p39;
	selp.u32 	%r29, -1, 0, %p21;
	selp.b32 	%r30, %r29, %r28, %p10;
	and.b32  	%r32, %r30, 1;
	setp.eq.b32 	%p40, %r32, 1;
	and.pred  	%p41, %p11, %p40;
	selp.u32 	%r33, -1, 0, %p41;
	selp.u32 	%r34, -1, 0, %p12;
	selp.b32 	%r35, %r34, %r33, %p23;
	and.b32  	%r37, %r35, 1;
	setp.eq.b32 	%p42, %r37, 1;
	and.pred  	%p43, %p25, %p42;
	selp.u32 	%r38, -1, 0, %p43;
	selp.u32 	%r39, -1, 0, %p24;
	selp.b32 	%r40, %r39, %r38, %p13;
	and.b32  	%r41, %r40, 1;
	setp.eq.b32 	%p44, %r41, 1;
	not.pred 	%p45, %p44;
	@%p45 bra 	$L__BB4_2;
	cvta.to.global.u64 	%rd8, %rd1;
	ld.global.f32 	%f29, [%rd8];
	add.f32 	%f30, %f29, 0f3F800000;
	st.global.f32 	[%rd8], %f30;
$L__BB4_2:
	ret;

}


// ===== COMPILED SASS (sm_100) =====

	.target	sm_100

	.elftype	@"ET_EXEC"


//--------------------- .note.nv.tkinfo           --------------------------
	.section	.note.nv.tkinfo,"",@"SHT_NOTE"
	.sectionflags	@"SHF_NOTE_NV_TKINFO"
	.tkinfo
        /*0018*/ 	.word	0x00000002
        /*0030*/ 	.string	""
        /*0030*/ 	.string	"ptxas"
        /*0030*/ 	.string	"Cuda compilation tools, release 13.0, V13.0.88"
        /*0030*/ 	.string	"Build cuda_13.0.r13.0/compiler.36424714_0"
        /*0030*/ 	.string	"-arch sm_100 -m 64 "



//--------------------- .note.nv.cuinfo           --------------------------
	.section	.note.nv.cuinfo,"",@"SHT_NOTE"
	.sectionflags	@"SHF_NOTE_NV_CUINFO"
        /*0018*/ 	.short	0x0002
        /*001a*/ 	.short	0x0064
        /*001c*/ 	.short	0x0082
	.zero		2


//--------------------- .nv.info                  --------------------------
	.section	.nv.info,"",@"SHT_CUDA_INFO"
	.align	4


	//----- nvinfo : EIATTR_REGCOUNT
	.align		4
        /*0000*/ 	.byte	0x04, 0x2f
        /*0002*/ 	.short	(.L_5 - .L_4)
	.align		4
.L_4:
        /*0004*/ 	.word	index@(_Z13activateNN_L1PfiS_S_S_S_)
        /*0008*/ 	.word	0x0000000f


	//----- nvinfo : EIATTR_FRAME_SIZE
	.align		4
.L_5:
        /*000c*/ 	.byte	0x04, 0x11
        /*000e*/ 	.short	(.L_7 - .L_6)
	.align		4
.L_6:
        /*0010*/ 	.word	index@($__internal_1_$__cuda_sm20_rcp_rn_f32_slowpath)
        /*0014*/ 	.word	0x00000000


	//----- nvinfo : EIATTR_FRAME_SIZE
	.align		4
.L_7:
        /*0018*/ 	.byte	0x04, 0x11
        /*001a*/ 	.short	(.L_9 - .L_8)
	.align		4
.L_8:
        /*001c*/ 	.word	index@(_Z13activateNN_L1PfiS_S_S_S_)
        /*0020*/ 	.word	0x00000000


	//----- nvinfo : EIATTR_REGCOUNT
	.align		4
.L_9:
        /*0024*/ 	.byte	0x04, 0x2f
        /*0026*/ 	.short	(.L_11 - .L_10)
	.align		4
.L_10:
        /*0028*/ 	.word	index@(_Z13activateNN_L2PfiS_S_S_S_)
        /*002c*/ 	.word	0x00000012


	//----- nvinfo : EIATTR_FRAME_SIZE
	.align		4
.L_11:
        /*0030*/ 	.byte	0x04, 0x11
        /*0032*/ 	.short	(.L_13 - .L_12)
	.align		4
.L_12:
        /*0034*/ 	.word	index@($__internal_0_$__cuda_sm20_rcp_rn_f32_slowpath)
        /*0038*/ 	.word	0x00000000


	//----- nvinfo : EIATTR_FRAME_SIZE
	.align		4
.L_13:
        /*003c*/ 	.byte	0x04, 0x11
        /*003e*/ 	.short	(.L_15 - .L_14)
	.align		4
.L_14:
        /*0040*/ 	.word	index@(_Z13activateNN_L2PfiS_S_S_S_)
        /*0044*/ 	.word	0x00000000


	//----- nvinfo : EIATTR_REGCOUNT
	.align		4
.L_15:
        /*0048*/ 	.byte	0x04, 0x2f
        /*004a*/ 	.short	(.L_17 - .L_16)
	.align		4
.L_16:
        /*004c*/ 	.word	index@(_Z10calc_ErrorPfiS_S_S_S_S_)
        /*0050*/ 	.word	0x00000018


	//----- nvinfo : EIATTR_FRAME_SIZE
	.align		4
.L_17:
        /*0054*/ 	.byte	0x04, 0x11
        /*0056*/ 	.short	(.L_19 - .L_18)
	.align		4
.L_18:
        /*0058*/ 	.word	index@(_Z10calc_ErrorPfiS_S_S_S_S_)
        /*005c*/ 	.word	0x00000000


	//----- nvinfo : EIATTR_REGCOUNT
	.align		4
.L_19:
        /*0060*/ 	.byte	0x04, 0x2f
        /*0062*/ 	.short	(.L_21 - .L_20)
	.align		4
.L_20:
        /*0064*/ 	.word	index@(_Z7trainNNPfS_iS_S_S_S_S_S_)
        /*0068*/ 	.word	0x00000016


	//----- nvinfo : EIATTR_FRAME_SIZE
	.align		4
.L_21:
        /*006c*/ 	.byte	0x04, 0x11
        /*006e*/ 	.short	(.L_23 - .L_22)
	.align		4
.L_22:
        /*0070*/ 	.word	index@(_Z7trainNNPfS_iS_S_S_S_S_S_)
        /*0074*/ 	.word	0x00000000


	//----- nvinfo : EIATTR_REGCOUNT
	.align		4
.L_23:
        /*0078*/ 	.byte	0x04, 0x2f
        /*007a*/ 	.short	(.L_25 - .L_24)
	.align		4
.L_24:
        /*007c*/ 	.word	index@(_Z8ClassifyPfS_S_i)
        /*0080*/ 	.word	0x0000001a


	//----- nvinfo : EIATTR_FRAME_SIZE
	.align		4
.L_25:
        /*0084*/ 	.byte	0x04, 0x11
        /*0086*/ 	.short	(.L_27 - .L_26)
	.align		4
.L_26:
        /*0088*/ 	.word	index@(_Z8ClassifyPfS_S_i)
        /*008c*/ 	.word	0x00000000


	//----- nvinfo : EIATTR_MIN_STACK_SIZE
	.align		4
.L_27:
        /*0090*/ 	.byte	0x04, 0x12
        /*0092*/ 	.short	(.L_29 - .L_28)
	.align		4
.L_28:
        /*0094*/ 	.word	index@(_Z8ClassifyPfS_S_i)
        /*0098*/ 	.word	0x00000000


	//----- nvinfo : EIATTR_MIN_STACK_SIZE
	.align		4
.L_29:
        /*009c*/ 	.byte	0x04, 0x12
        /*009e*/ 	.short	(.L_31 - .L_30)
	.align		4
.L_30:
        /*00a0*/ 	.word	index@(_Z7trainNNPfS_iS_S_S_S_S_S_)
        /*00a4*/ 	.word	0x00000000


	//----- nvinfo : EIATTR_MIN_STACK_SIZE
	.align		4
.L_31:
        /*00a8*/ 	.byte	0x04, 0x12
        /*00aa*/ 	.short	(.L_33 - .L_32)
	.align		4
.L_32:
        /*00ac*/ 	.word	index@(_Z10calc_ErrorPfiS_S_S_S_S_)
        /*00b0*/ 	.word	0x00000000


	//----- nvinfo : EIATTR_MIN_STACK_SIZE
	.align		4
.L_33:
        /*00b4*/ 	.byte	0x04, 0x12
        /*00b6*/ 	.short	(.L_35 - .L_34)
	.align		4
.L_34:
        /*00b8*/ 	.word	index@(_Z13activateNN_L2PfiS_S_S_S_)
        /*00bc*/ 	.word	0x00000000


	//----- nvinfo : EIATTR_MIN_STACK_SIZE
	.align		4
.L_35:
        /*00c0*/ 	.byte	0x04, 0x12
        /*00c2*/ 	.short	(.L_37 - .L_36)
	.align		4
.L_36:
        /*00c4*/ 	.word	index@(_Z13activateNN_L1PfiS_S_S_S_)
        /*00c8*/ 	.word	0x00000000
.L_37:


//--------------------- .nv.compat                --------------------------
	.section	.nv.compat,"",@"SHT_CUDA_COMPAT_INFO"
	.align	4
        /*0000*/ 	.byte	0x02, 0x09, 0x00, 0x00, 0x02, 0x02, 0x01, 0x00, 0x02, 0x05, 0x05, 0x00, 0x03, 0x07, 0x01, 0x01
        /*0010*/ 	.byte	0x02, 0x03, 0x00, 0x00, 0x02, 0x06, 0x01, 0x00, 0x04, 0x0b, 0x08, 0x00, 0x01, 0x00, 0x00, 0x00
        /*0020*/ 	.byte	0x00, 0x00, 0x00, 0x00


//--------------------- .nv.info._Z8ClassifyPfS_S_i --------------------------
	.section	.nv.info._Z8ClassifyPfS_S_i,"",@"SHT_CUDA_INFO"
	.sectionflags	@""
	.align	4


	//----- nvinfo : EIATTR_CUDA_API_VERSION
	.align		4
        /*0000*/ 	.byte	0x04, 0x37
        /*0002*/ 	.short	(.L_39 - .L_38)
.L_38:
        /*0004*/ 	.word	0x00000082


	//----- nvinfo : EIATTR_KPARAM_INFO
	.align		4
.L_39:
        /*0008*/ 	.byte	0x04, 0x17
        /*000a*/ 	.short	(.L_41 - .L_40)
.L_40:
        /*000c*/ 	.word	0x00000000
        /*0010*/ 	.short	0x0003
        /*0012*/ 	.short	0x0018
        /*0014*/ 	.byte	0x00, 0xf0, 0x11, 0x00


	//----- nvinfo : EIATTR_KPARAM_INFO
	.align		4
.L_41:
        /*0018*/ 	.byte	0x04, 0x17
        /*001a*/ 	.short	(.L_43 - .L_42)
.L_42:
        /*001c*/ 	.word	0x00000000
        /*0020*/ 	.short	0x0002
        /*0022*/ 	.short	0x0010
        /*0024*/ 	.byte	0x00, 0xf5, 0x21, 0x00


	//----- nvinfo : EIATTR_KPARAM_INFO
	.align		4
.L_43:
        /*0028*/ 	.byte	0x04, 0x17
        /*002a*/ 	.short	(.L_45 - .L_44)
.L_44:
        /*002c*/ 	.word	0x00000000
        /*0030*/ 	.short	0x0001
        /*0032*/ 	.short	0x0008
        /*0034*/ 	.byte	0x00, 0xf5, 0x21, 0x00


	//----- nvinfo : EIATTR_KPARAM_INFO
	.align		4
.L_45:
        /*0038*/ 	.byte	0x04, 0x17
        /*003a*/ 	.short	(.L_47 - .L_46)
.L_46:
        /*003c*/ 	.word	0x00000000
        /*0040*/ 	.short	0x0000
        /*0042*/ 	.short	0x0000
        /*0044*/ 	.byte	0x00, 0xf5, 0x21, 0x00


	//----- nvinfo : EIATTR_SPARSE_MMA_MASK
	.align		4
.L_47:
        /*0048*/ 	.byte	0x03, 0x50
        /*004a*/ 	.short	0x0000


	//----- nvinfo : EIATTR_MAXREG_COUNT
	.align		4
        /*004c*/ 	.byte	0x03, 0x1b
        /*004e*/ 	.short	0x00ff


	//----- nvinfo : EIATTR_MERCURY_ISA_VERSION
	.align		4
        /*0050*/ 	.byte	0x03, 0x5f
        /*0052*/ 	.short	0x0101


	//----- nvinfo : EIATTR_VRC_CTA_INIT_COUNT
	.align		4
        /*0054*/ 	.byte	0x02, 0x4a
	.zero		1
	.zero		1


	//----- nvinfo : EIATTR_EXIT_INSTR_OFFSETS
	.align		4
        /*0058*/ 	.byte	0x04, 0x1c
        /*005a*/ 	.short	(.L_49 - .L_48)


	//   ....[0]....
.L_48:
        /*005c*/ 	.word	0x000005d0


	//   ....[1]....
        /*0060*/ 	.word	0x00000620


	//----- nvinfo : EIATTR_CBANK_PARAM_SIZE
	.align		4
.L_49:
        /*0064*/ 	.byte	0x03, 0x19
        /*0066*/ 	.short	0x001c


	//----- nvinfo : EIATTR_PARAM_CBANK
	.align		4
        /*0068*/ 	.byte	0x04, 0x0a
        /*006a*/ 	.short	(.L_51 - .L_50)
	.align		4
.L_50:
        /*006c*/ 	.word	index@(.nv.constant0._Z8ClassifyPfS_S_i)
        /*0070*/ 	.short	0x0380
        /*0072*/ 	.short	0x001c


	//----- nvinfo : EIATTR_SW_WAR
	.align		4
.L_51:
        /*0074*/ 	.byte	0x04, 0x36
        /*0076*/ 	.short	(.L_53 - .L_52)
.L_52:
        /*0078*/ 	.word	0x00000008
.L_53:


//--------------------- .nv.info._Z7trainNNPfS_iS_S_S_S_S_S_ --------------------------
	.section	.nv.info._Z7trainNNPfS_iS_S_S_S_S_S_,"",@"SHT_CUDA_INFO"
	.sectionflags	@""
	.align	4


	//----- nvinfo : EIATTR_CUDA_API_VERSION
	.align		4
        /*0000*/ 	.byte	0x04, 0x37
        /*0002*/ 	.short	(.L_55 - .L_54)
.L_54:
        /*0004*/ 	.word	0x00000082


	//----- nvinfo : EIATTR_KPARAM_INFO
	.align		4
.L_55:
        /*0008*/ 	.byte	0x04, 0x17
        /*000a*/ 	.short	(.L_57 - .L_56)
.L_56:
        /*000c*/ 	.word	0x00000000
        /*0010*/ 	.short	0x0008
        /*0012*/ 	.short	0x0040
        /*0014*/ 	.byte	0x00, 0xf5, 0x21, 0x00


	//----- nvinfo : EIATTR_KPARAM_INFO
	.align		4
.L_57:
        /*0018*/ 	.byte	0x04, 0x17
        /*001a*/ 	.short	(.L_59 - .L_58)
.L_58:
        /*001c*/ 	.word	0x00000000
        /*0020*/ 	.short	0x0007
        /*0022*/ 	.short	0x0038
        /*0024*/ 	.byte	0x00, 0xf5, 0x21, 0x00


	//----- nvinfo : EIATTR_KPARAM_INFO
	.align		4
.L_59:
        /*0028*/ 	.byte	0x04, 0x17
        /*002a*/ 	.short	(.L_61 - .L_60)
.L_60:
        /*002c*/ 	.word	0x00000000
        /*0030*/ 	.short	0x0006
        /*0032*/ 	.short	0x0030
        /*0034*/ 	.byte	0x00, 0xf5, 0x21, 0x00


	//----- nvinfo : EIATTR_KPARAM_INFO
	.align		4
.L_61:
        /*0038*/ 	.byte	0x04, 0x17
        /*003a*/ 	.short	(.L_63 - .L_62)
.L_62:
        /*003c*/ 	.word	0x00000000
        /*0040*/ 	.short	0x0005
        /*0042*/ 	.short	0x0028
        /*0044*/ 	.byte	0x00, 0xf5, 0x21, 0x00


	//----- nvinfo : EIATTR_KPARAM_INFO
	.align		4
.L_63:
        /*0048*/ 	.byte	0x04, 0x17
        /*004a*/ 	.short	(.L_65 - .L_64)
.L_64:
        /*004c*/ 	.word	0x00000000
        /*0050*/ 	.short	0x0004
        /*0052*/ 	.short	0x0020
        /*0054*/ 	.byte	0x00, 0xf5, 0x21, 0x00


	//----- nvinfo : EIATTR_KPARAM_INFO
	.align		4
.L_65:
        /*0058*/ 	.byte	0x04, 0x17
        /*005a*/ 	.short	(.L_67 - .L_66)
.L_66:
        /*005c*/ 	.word	0x00000000
        /*0060*/ 	.short	0x0003
        /*0062*/ 	.short	0x0018
        /*0064*/ 	.byte	0x00, 0xf5, 0x21, 0x00


	//----- nvinfo : EIATTR_KPARAM_INFO
	.align		4
.L_67:
        /*0068*/ 	.byte	0x04, 0x17
        /*006a*/ 	.short	(.L_69 - .L_68)
.L_68:
        /*006c*/ 	.word	0x00000000
        /*0070*/ 	.short	0x0002
        /*0072*/ 	.short	0x0010
        /*0074*/ 	.byte	0x00, 0xf0, 0x11, 0x00


	//----- nvinfo : EIATTR_KPARAM_INFO
	.align		4
.L_69:
        /*0078*/ 	.byte	0x04, 0x17
        /*007a*/ 	.short	(.L_71 - .L_70)
.L_70:
        /*007c*/ 	.word	0x00000000
        /*0080*/ 	.short	0x0001
        /*0082*/ 	.short	0x0008
        /*0084*/ 	.byte	0x00, 0xf5, 0x21, 0x00


	//----- nvinfo : EIATTR_KPARAM_INFO
	.align		4
.L_71:
        /*0088*/ 	.byte	0x04, 0x17
        /*008a*/ 	.short	(.L_73 - .L_72)
.L_72:
        /*008c*/ 	.word	0x00000000
        /*0090*/ 	.short	0x0000
        /*0092*/ 	.short	0x0000
        /*0094*/ 	.byte	0x00, 0xf5, 0x21, 0x00


	//----- nvinfo : EIATTR_SPARSE_MMA_MASK
	.align		4
.L_73:
        /*0098*/ 	.byte	0x03, 0x50
        /*009a*/ 	.short	0x0000


	//----- nvinfo : EIATTR_MAXREG_COUNT
	.align		4
        /*009c*/ 	.byte	0x03, 0x1b
        /*009e*/ 	.short	0x00ff


	//----- nvinfo : EIATTR_MERCURY_ISA_VERSION
	.align		4
        /*00a0*/ 	.byte	0x03, 0x5f
        /*00a2*/ 	.short	0x0101


	//----- nvinfo : EIATTR_VRC_CTA_INIT_COUNT
	.align		4
        /*00a4*/ 	.byte	0x02, 0x4a
	.zero		1
	.zero		1


	//----- nvinfo : EIATTR_EXIT_INSTR_OFFSETS
	.align		4
        /*00a8*/ 	.byte	0x04, 0x1c
        /*00aa*/ 	.short	(.L_75 - .L_74)


	//   ....[0]....
.L_74:
        /*00ac*/ 	.word	0x000002f0


	//   ....[1]....
        /*00b0*/ 	.word	0x00000430


	//   ....[2]....
        /*00b4*/ 	.word	0x000004f0


	//----- nvinfo : EIATTR_CRS_STACK_SIZE
	.align		4
.L_75:
        /*00b8*/ 	.byte	0x04, 0x1e
        /*00ba*/ 	.short	(.L_77 - .L_76)
.L_76:
        /*00bc*/ 	.word	0x00000000


	//----- nvinfo : EIATTR_CBANK_PARAM_SIZE
	.align		4
.L_77:
        /*00c0*/ 	.byte	0x03, 0x19
        /*00c2*/ 	.short	0x0048


	//----- nvinfo : EIATTR_PARAM_CBANK
	.align		4
        /*00c4*/ 	.byte	0x04, 0x0a
        /*00c6*/ 	.short	(.L_79 - .L_78)
	.align		4
.L_78:
        /*00c8*/ 	.word	index@(.nv.constant0._Z7trainNNPfS_iS_S_S_S_S_S_)
        /*00cc*/ 	.short	0x0380
        /*00ce*/ 	.short	0x0048


	//----- nvinfo : EIATTR_SW_WAR
	.align		4
.L_79:
        /*00d0*/ 	.byte	0x04, 0x36
        /*00d2*/ 	.short	(.L_81 - .L_80)
.L_80:
        /*00d4*/ 	.word	0x00000008
.L_81:


//--------------------- .nv.info._Z10calc_ErrorPfiS_S_S_S_S_ --------------------------
	.section	.nv.info._Z10calc_ErrorPfiS_S_S_S_S_,"",@"SHT_CUDA_INFO"
	.sectionflags	@""
	.align	4


	//----- nvinfo : EIATTR_CUDA_API_VERSION
	.align		4
        /*0000*/ 	.byte	0x04, 0x37
        /*0002*/ 	.short	(.L_83 - .L_82)
.L_82:
        /*0004*/ 	.word	0x00000082


	//----- nvinfo : EIATTR_KPARAM_INFO
	.align		4
.L_83:
        /*0008*/ 	.byte	0x04, 0x17
        /*000a*/ 	.short	(.L_85 - .L_84)
.L_84:
        /*000c*/ 	.word	0x00000000
        /*0010*/ 	.short	0x0006
        /*0012*/ 	.short	0x0030
        /*0014*/ 	.byte	0x00, 0xf5, 0x21, 0x00


	//----- nvinfo : EIATTR_KPARAM_INFO
	.align		4
.L_85:
        /*0018*/ 	.byte	0x04, 0x17
        /*001a*/ 	.short	(.L_87 - .L_86)
.L_86:
        /*001c*/ 	.word	0x00000000
        /*0020*/ 	.short	0x0005
        /*0022*/ 	.short	0x0028
        /*0024*/ 	.byte	0x00, 0xf5, 0x21, 0x00


	//----- nvinfo : EIATTR_KPARAM_INFO
	.align		4
.L_87:
        /*0028*/ 	.byte	0x04, 0x17
        /*002a*/ 	.short	(.L_89 - .L_88)
.L_88:
        /*002c*/ 	.word	0x00000000
        /*0030*/ 	.short	0x0004
        /*0032*/ 	.short	0x0020
        /*0034*/ 	.byte	0x00, 0xf5, 0x21, 0x00


	//----- nvinfo : EIATTR_KPARAM_INFO
	.align		4
.L_89:
        /*0038*/ 	.byte	0x04, 0x17
        /*003a*/ 	.short	(.L_91 - .L_90)
.L_90:
        /*003c*/ 	.word	0x00000000
        /*0040*/ 	.short	0x0003
        /*0042*/ 	.short	0x0018
        /*0044*/ 	.byte	0x00, 0xf5, 0x21, 0x00


	//----- nvinfo : EIATTR_KPARAM_INFO
	.align		4
.L_91:
        /*0048*/ 	.byte	0x04, 0x17
        /*004a*/ 	.short	(.L_93 - .L_92)
.L_92:
        /*004c*/ 	.word	0x00000000
        /*0050*/ 	.short	0x0002
        /*0052*/ 	.short	0x0010
        /*0054*/ 	.byte	0x00, 0xf5, 0x21, 0x00


	//----- nvinfo : EIATTR_KPARAM_INFO
	.align		4
.L_93:
        /*0058*/ 	.byte	0x04, 0x17
        /*005a*/ 	.short	(.L_95 - .L_94)
.L_94:
        /*005c*/ 	.word	0x00000000
        /*0060*/ 	.short	0x0001
        /*0062*/ 	.short	0x0008
        /*0064*/ 	.byte	0x00, 0xf0, 0x11, 0x00


	//----- nvinfo : EIATTR_KPARAM_INFO
	.align		4
.L_95:
        /*0068*/ 	.byte	0x04, 0x17
        /*006a*/ 	.short	(.L_97 - .L_96)
.L_96:
        /*006c*/ 	.word	0x00000000
        /*0070*/ 	.short	0x0000
        /*0072*/ 	.short	0x0000
        /*0074*/ 	.byte	0x00, 0xf5, 0x21, 0x00


	//----- nvinfo : EIATTR_SPARSE_MMA_MASK
	.align		4
.L_97:
        /*0078*/ 	.byte	0x03, 0x50
        /*007a*/ 	.short	0x0000


	//----- nvinfo : EIATTR_MAXREG_COUNT
	.align		4
        /*007c*/ 	.byte	0x03, 0x1b
        /*007e*/ 	.short	0x00ff


	//----- nvinfo : EIATTR_NUM_BARRIERS
	.align		4
        /*0080*/ 	.byte	0x02, 0x4c
        /*0082*/ 	.byte	0x01
	.zero		1


	//----- nvinfo : EIATTR_MERCURY_ISA_VERSION
	.align		4
        /*0084*/ 	.byte	0x03, 0x5f
        /*0086*/ 	.short	0x0101


	//----- nvinfo : EIATTR_VRC_CTA_INIT_COUNT
	.align		4
        /*0088*/ 	.byte	0x02, 0x4a
	.zero		1
	.zero		1


	//----- nvinfo : EIATTR_EXIT_INSTR_OFFSETS
	.align		4
        /*008c*/ 	.byte	0x04, 0x1c
        /*008e*/ 	.short	(.L_99 - .L_98)


	//   ....[0]....
.L_98:
        /*0090*/ 	.word	0x000007d0


	//   ....[1]....
        /*0094*/ 	.word	0x00000e40


	//----- nvinfo : EIATTR_CRS_STACK_SIZE
	.align		4
.L_99:
        /*0098*/ 	.byte	0x04, 0x1e
        /*009a*/ 	.short	(.L_101 - .L_100)
.L_100:
        /*009c*/ 	.word	0x00000000


	//----- nvinfo : EIATTR_CBANK_PARAM_SIZE
	.align		4
.L_101:
        /*00a0*/ 	.byte	0x03, 0x19
        /*00a2*/ 	.short	0x0038


	//----- nvinfo : EIATTR_PARAM_CBANK
	.align		4
        /*00a4*/ 	.byte	0x04, 0x0a
        /*00a6*/ 	.short	(.L_103 - .L_102)
	.align		4
.L_102:
        /*00a8*/ 	.word	index@(.nv.constant0._Z10calc_ErrorPfiS_S_S_S_S_)
        /*00ac*/ 	.short	0x0380
        /*00ae*/ 	.short	0x0038


	//----- nvinfo : EIATTR_SW_WAR
	.align		4
.L_103:
        /*00b0*/ 	.byte	0x04, 0x36
        /*00b2*/ 	.short	(.L_105 - .L_104)
.L_104:
        /*00b4*/ 	.word	0x00000008
.L_105:


//--------------------- .nv.info._Z13activateNN_L2PfiS_S_S_S_ --------------------------
	.section	.nv.info._Z13activateNN_L2PfiS_S_S_S_,"",@"SHT_CUDA_INFO"
	.sectionflags	@""
	.align	4


	//----- nvinfo : EIATTR_CUDA_API_VERSION
	.align		4
        /*0000*/ 	.byte	0x04, 0x37
        /*0002*/ 	.short	(.L_107 - .L_106)
.L_106:
        /*0004*/ 	.word	0x00000082


	//----- nvinfo : EIATTR_KPARAM_INFO
	.align		4
.L_107:
        /*0008*/ 	.byte	0x04, 0x17
        /*000a*/ 	.short	(.L_109 - .L_108)
.L_108:
        /*000c*/ 	.word	0x00000000
        /*0010*/ 	.short	0x0005
        /*0012*/ 	.short	0x0028
        /*0014*/ 	.byte	0x00, 0xf5, 0x21, 0x00


	//----- nvinfo : EIATTR_KPARAM_INFO
	.align		4
.L_109:
        /*0018*/ 	.byte	0x04, 0x17
        /*001a*/ 	.short	(.L_111 - .L_110)
.L_110:
        /*001c*/ 	.word	0x00000000
        /*0020*/ 	.short	0x0004
        /*0022*/ 	.short	0x0020
        /*0024*/ 	.byte	0x00, 0xf5, 0x21, 0x00


	//----- nvinfo : EIATTR_KPARAM_INFO
	.align		4
.L_111:
        /*0028*/ 	.byte	0x04, 0x17
        /*002a*/ 	.short	(.L_113 - .L_112)
.L_112:
        /*002c*/ 	.word	0x00000000
        /*0030*/ 	.short	0x0003
        /*0032*/ 	.short	0x0018
        /*0034*/ 	.byte	0x00, 0xf5, 0x21, 0x00


	//----- nvinfo : EIATTR_KPARAM_INFO
	.align		4
.L_113:
        /*0038*/ 	.byte	0x04, 0x17
        /*003a*/ 	.short	(.L_115 - .L_114)
.L_114:
        /*003c*/ 	.word	0x00000000
        /*0040*/ 	.short	0x0002
        /*0042*/ 	.short	0x0010
        /*0044*/ 	.byte	0x00, 0xf5, 0x21, 0x00


	//----- nvinfo : EIATTR_KPARAM_INFO
	.align		4
.L_115:
        /*0048*/ 	.byte	0x04, 0x17
        /*004a*/ 	.short	(.L_117 - .L_116)
.L_116:
        /*004c*/ 	.word	0x00000000
        /*0050*/ 	.short	0x0001
        /*0052*/ 	.short	0x0008
        /*0054*/ 	.byte	0x00, 0xf0, 0x11, 0x00


	//----- nvinfo : EIATTR_KPARAM_INFO
	.align		4
.L_117:
        /*0058*/ 	.byte	0x04, 0x17
        /*005a*/ 	.short	(.L_119 - .L_118)
.L_118:
        /*005c*/ 	.word	0x00000000
        /*0060*/ 	.short	0x0000
        /*0062*/ 	.short	0x0000
        /*0064*/ 	.byte	0x00, 0xf5, 0x21, 0x00


	//----- nvinfo : EIATTR_SPARSE_MMA_MASK
	.align		4
.L_119:
        /*0068*/ 	.byte	0x03, 0x50
        /*006a*/ 	.short	0x0000


	//----- nvinfo : EIATTR_MAXREG_COUNT
	.align		4
        /*006c*/ 	.byte	0x03, 0x1b
        /*006e*/ 	.short	0x00ff


	//----- nvinfo : EIATTR_NUM_BARRIERS
	.align		4
        /*0070*/ 	.byte	0x02, 0x4c
        /*0072*/ 	.byte	0x01
	.zero		1


	//----- nvinfo : EIATTR_MERCURY_ISA_VERSION
	.align		4
        /*0074*/ 	.byte	0x03, 0x5f
        /*0076*/ 	.short	0x0101


	//----- nvinfo : EIATTR_VRC_CTA_INIT_COUNT
	.align		4
        /*0078*/ 	.byte	0x02, 0x4a
	.zero		1
	.zero		1


	//----- nvinfo : EIATTR_EXIT_INSTR_OFFSETS
	.align		4
        /*007c*/ 	.byte	0x04, 0x1c
        /*007e*/ 	.short	(.L_121 - .L_120)


	//   ....[0]....
.L_120:
        /*0080*/ 	.word	0x000001c0


	//   ....[1]....
        /*0084*/ 	.word	0x00000360


	//   ....[2]....
        /*0088*/ 	.word	0x00000500


	//   ....[3]....
        /*008c*/ 	.word	0x000006f0


	//----- nvinfo : EIATTR_CRS_STACK_SIZE
	.align		4
.L_121:
        /*0090*/ 	.byte	0x04, 0x1e
        /*0092*/ 	.short	(.L_123 - .L_122)
.L_122:
        /*0094*/ 	.word	0x00000000


	//----- nvinfo : EIATTR_CBANK_PARAM_SIZE
	.align		4
.L_123:
        /*0098*/ 	.byte	0x03, 0x19
        /*009a*/ 	.short	0x0030


	//----- nvinfo : EIATTR_PARAM_CBANK
	.align		4
        /*009c*/ 	.byte	0x04, 0x0a
        /*009e*/ 	.short	(.L_125 - .L_124)
	.align		4
.L_124:
        /*00a0*/ 	.word	index@(.nv.constant0._Z13activateNN_L2PfiS_S_S_S_)
        /*00a4*/ 	.short	0x0380
        /*00a6*/ 	.short	0x0030


	//----- nvinfo : EIATTR_SW_WAR
	.align		4
.L_125:
        /*00a8*/ 	.byte	0x04, 0x36
        /*00aa*/ 	.short	(.L_127 - .L_126)
.L_126:
        /*00ac*/ 	.word	0x00000008
.L_127:


//--------------------- .nv.info._Z13activateNN_L1PfiS_S_S_S_ --------------------------
	.section	.nv.info._Z13activateNN_L1PfiS_S_S_S_,"",@"SHT_CUDA_INFO"
	.sectionflags	@""
	.align	4


	//----- nvinfo : EIATTR_CUDA_API_VERSION
	.align		4
        /*0000*/ 	.byte	0x04, 0x37
        /*0002*/ 	.short	(.L_129 - .L_128)
.L_128:
        /*0004*/ 	.word	0x00000082


	//----- nvinfo : EIATTR_KPARAM_INFO
	.align		4
.L_129:
        /*0008*/ 	.byte	0x04, 0x17
        /*000a*/ 	.short	(.L_131 - .L_130)
.L_130:
        /*000c*/ 	.word	0x00000000
        /*0010*/ 	.short	0x0005
        /*0012*/ 	.short	0x0028
        /*0014*/ 	.byte	0x00, 0xf5, 0x21, 0x00


	//----- nvinfo : EIATTR_KPARAM_INFO
	.align		4
.L_131:
        /*0018*/ 	.byte	0x04, 0x17
        /*001a*/ 	.short	(.L_133 - .L_132)
.L_132:
        /*001c*/ 	.word	0x00000000
        /*0020*/ 	.short	0x0004
        /*0022*/ 	.short	0x0020
        /*0024*/ 	.byte	0x00, 0xf5, 0x21, 0x00


	//----- nvinfo : EIATTR_KPARAM_INFO
	.align		4
.L_133:
        /*0028*/ 	.byte	0x04, 0x17
        /*002a*/ 	.short	(.L_135 - .L_134)
.L_134:
        /*002c*/ 	.word	0x00000000
        /*0030*/ 	.short	0x0003
        /*0032*/ 	.short	0x0018
        /*0034*/ 	.byte	0x00, 0xf5, 0x21, 0x00


	//----- nvinfo : EIATTR_KPARAM_INFO
	.align		4
.L_135:
        /*0038*/ 	.byte	0x04, 0x17
        /*003a*/ 	.short	(.L_137 - .L_136)
.L_136:
        /*003c*/ 	.word	0x00000000
        /*0040*/ 	.short	0x0002
        /*0042*/ 	.short	0x0010
        /*0044*/ 	.byte	0x00, 0xf5, 0x21, 0x00


	//----- nvinfo : EIATTR_KPARAM_INFO
	.align		4
.L_137:
        /*0048*/ 	.byte	0x04, 0x17
        /*004a*/ 	.short	(.L_139 - .L_138)
.L_138:
        /*004c*/ 	.word	0x00000000
        /*0050*/ 	.short	0x0001
        /*0052*/ 	.short	0x0008
        /*0054*/ 	.byte	0x00, 0xf0, 0x11, 0x00


	//----- nvinfo : EIATTR_KPARAM_INFO
	.align		4
.L_139:
        /*0058*/ 	.byte	0x04, 0x17
        /*005a*/ 	.short	(.L_141 - .L_140)
.L_140:
        /*005c*/ 	.word	0x00000000
        /*0060*/ 	.short	0x0000
        /*0062*/ 	.short	0x0000
        /*0064*/ 	.byte	0x00, 0xf5, 0x21, 0x00


	//----- nvinfo : EIATTR_SPARSE_MMA_MASK
	.align		4
.L_141:
        /*0068*/ 	.byte	0x03, 0x50
        /*006a*/ 	.short	0x0000


	//----- nvinfo : EIATTR_MAXREG_COUNT
	.align		4
        /*006c*/ 	.byte	0x03, 0x1b
        /*006e*/ 	.short	0x00ff


	//----- nvinfo : EIATTR_NUM_BARRIERS
	.align		4
        /*0070*/ 	.byte	0x02, 0x4c
        /*0072*/ 	.byte	0x01
	.zero		1


	//----- nvinfo : EIATTR_MERCURY_ISA_VERSION
	.align		4
        /*0074*/ 	.byte	0x03, 0x5f
        /*0076*/ 	.short	0x0101


	//----- nvinfo : EIATTR_VRC_CTA_INIT_COUNT
	.align		4
        /*0078*/ 	.byte	0x02, 0x4a
	.zero		1
	.zero		1


	//----- nvinfo : EIATTR_EXIT_INSTR_OFFSETS
	.align		4
        /*007c*/ 	.byte	0x04, 0x1c
        /*007e*/ 	.short	(.L_143 - .L_142)


	//   ....[0]....
.L_142:
        /*0080*/ 	.word	0x000001d0


	//   ....[1]....
        /*0084*/ 	.word	0x00000370


	//   ....[2]....
        /*0088*/ 	.word	0x00000510


	//   ....[3]....
        /*008c*/ 	.word	0x00000700


	//----- nvinfo : EIATTR_CRS_STACK_SIZE
	.align		4
.L_143:
        /*0090*/ 	.byte	0x04, 0x1e
        /*0092*/ 	.short	(.L_145 - .L_144)
.L_144:
        /*0094*/ 	.word	0x00000000


	//----- nvinfo : EIATTR_CBANK_PARAM_SIZE
	.align		4
.L_145:
        /*0098*/ 	.byte	0x03, 0x19
        /*009a*/ 	.short	0x0030


	//----- nvinfo : EIATTR_PARAM_CBANK
	.align		4
        /*009c*/ 	.byte	0x04, 0x0a
        /*009e*/ 	.short	(.L_147 - .L_146)
	.align		4
.L_146:
        /*00a0*/ 	.word	index@(.nv.constant0._Z13activateNN_L1PfiS_S_S_S_)
        /*00a4*/ 	.short	0x0380
        /*00a6*/ 	.short	0x0030


	//----- nvinfo : EIATTR_SW_WAR
	.align		4
.L_147:
        /*00a8*/ 	.byte	0x04, 0x36
        /*00aa*/ 	.short	(.L_149 - .L_148)
.L_148:
        /*00ac*/ 	.word	0x00000008
.L_149:


//--------------------- .nv.callgraph             --------------------------
	.section	.nv.callgraph,"",@"SHT_CUDA_CALLGRAPH"
	.align	4
	.sectionentsize	8
	.align		4
        /*0000*/ 	.word	0x00000000
	.align		4
        /*0004*/ 	.word	0xffffffff
	.align		4
        /*0008*/ 	.word	0x00000000
	.align		4
        /*000c*/ 	.word	0xfffffffe
	.align		4
        /*0010*/ 	.word	0x00000000
	.align		4
        /*0014*/ 	.word	0xfffffffd
	.align		4
        /*0018*/ 	.word	0x00000000
	.align		4
        /*001c*/ 	.word	0xfffffffc


//--------------------- .nv.constant4             --------------------------
	.section	.nv.constant4,"a",@progbits
	.align	8
	.align		8
.nv.constant4:
        /*0000*/ 	.dword	d_N
	.align		8
        /*0008*/ 	.dword	d_L1
	.align		8
        /*0010*/ 	.dword	d_L2
	.align		8
        /*0018*/ 	.dword	a


//--------------------- .text._Z8ClassifyPfS_S_i  --------------------------
	.section	.text._Z8ClassifyPfS_S_i,"ax",@progbits
	.align	128
        .global         _Z8ClassifyPfS_S_i
        .type           _Z8ClassifyPfS_S_i,@function
        .size           _Z8ClassifyPfS_S_i,(.L_x_29 - _Z8ClassifyPfS_S_i)
        .other          _Z8ClassifyPfS_S_i,@"STO_CUDA_ENTRY STV_DEFAULT"
_Z8ClassifyPfS_S_i:
.text._Z8ClassifyPfS_S_i:
[----:B------:R-:W-:Y:S08]  /*0000*/  LDC R1, c[0x0][0x37c] ;  /* 0x0000df00ff017b82 */ /* 0x000ff00000000800 */
[----:B------:R-:W0:Y:S01]  /*0010*/  LDC R7, c[0x0][0x398] ;  /* 0x0000e600ff077b82 */ /* 0x000e220000000800 */
[----:B------:R-:W1:Y:S07]  /*0020*/  LDCU.64 UR4, c[0x0][0x358] ;  /* 0x00006b00ff0477ac */ /* 0x000e6e0008000a00 */
[----:B------:R-:W1:Y:S08]  /*0030*/  LDC.64 R2, c[0x0][0x388] ;  /* 0x0000e200ff027b82 */ /* 0x000e700000000a00 */
[----:B------:R-:W2:Y:S01]  /*0040*/  LDC.64 R4, c[0x0][0x380] ;  /* 0x0000e000ff047b82 */ /* 0x000ea20000000a00 */
[----:B0-----:R-:W-:Y:S01]  /*0050*/  IMAD R7, R7, 0xa, RZ ;  /* 0x0000000a07077824 */ /* 0x001fe200078e02ff */
[----:B-1----:R-:W3:Y:S04]  /*0060*/  LDG.E R18, desc[UR4][R2.64] ;  /* 0x0000000402127981 */ /* 0x002ee8000c1e1900 */
[----:B------:R-:W4:Y:S01]  /*0070*/  LDG.E R19, desc[UR4][R2.64+0x4] ;  /* 0x0000040402137981 */ /* 0x000f22000c1e1900 */
[----:B--2---:R-:W-:-:S03]  /*0080*/  IMAD.WIDE R4, R7, 0x4, R4 ;  /* 0x0000000407047825 */ /* 0x004fc600078e0204 */
[----:B------:R-:W2:Y:S04]  /*0090*/  LDG.E R21, desc[UR4][R2.64+0x8] ;  /* 0x0000080402157981 */ /* 0x000ea8000c1e1900 */
[----:B------:R-:W5:Y:S04]  /*00a0*/  LDG.E R22, desc[UR4][R4.64+0x8] ;  /* 0x0000080404167981 */ /* 0x000f68000c1e1900 */
[----:B------:R-:W2:Y:S04]  /*00b0*/  LDG.E R20, desc[UR4][R4.64+0x4] ;  /* 0x0000040404147981 */ /* 0x000ea8000c1e1900 */
        /* <DEDUP_REMOVED lines=12> */
[----:B------:R0:W2:Y:S04]  /*0180*/  LDG.E R9, desc[UR4][R2.64+0x24] ;  /* 0x0000240402097981 */ /* 0x0000a8000c1e1900 */
[----:B------:R-:W2:Y:S01]  /*0190*/  LDG.E R12, desc[UR4][R4.64+0x24] ;  /* 0x00002404040c7981 */ /* 0x000ea2000c1e1900 */
[----:B---3--:R-:W-:-:S04]  /*01a0*/  FMNMX R18, RZ, R18, !PT ;  /* 0x00000012ff127209 */ /* 0x008fc80007800000 */
[----:B----4-:R-:W-:-:S04]  /*01b0*/  FSETP.GT.AND P0, PT, R19, R18, PT ;  /* 0x000000121300720b */ /* 0x010fc80003f04000 */
[----:B------:R-:W-:Y:S02]  /*01c0*/  FSEL R18, R19, R18, P0 ;  /* 0x0000001213127208 */ /* 0x000fe40000000000 */
[----:B-----5:R-:W-:Y:S02]  /*01d0*/  FSETP.NEU.AND P1, PT, R22, 1, PT ;  /* 0x3f8000001600780b */ /* 0x020fe40003f2d000 */
[----:B--2---:R-:W-:Y:S02]  /*01e0*/  FSETP.NEU.XOR P0, PT, R20, 1, P0 ;  /* 0x3f8000001400780b */ /* 0x004fe4000070d800 */
[CC--:B------:R-:W-:Y:S02]  /*01f0*/  FSETP.GT.AND P2, PT, R21.reuse, R18.reuse, PT ;  /* 0x000000121500720b */ /* 0x0c0fe40003f44000 */
[CC--:B------:R-:W-:Y:S02]  /*0200*/  FSETP.LEU.AND P0, PT, R21.reuse, R18.reuse, P0 ;  /* 0x000000121500720b */ /* 0x0c0fe4000070b000 */
[----:B------:R-:W-:-:S02]  /*0210*/  FSEL R18, R21, R18, P2 ;  /* 0x0000001215127208 */ /* 0x000fc40001000000 */
[----:B------:R-:W-:-:S03]  /*0220*/  SEL R19, RZ, 0xffffffff, !P0 ;  /* 0xffffffffff137807 */ /* 0x000fc60004000000 */
[----:B------:R-:W-:Y:S02]  /*0230*/  @!P1 SEL R19, RZ, 0xffffffff, !P2 ;  /* 0xffffffffff139807 */ /* 0x000fe40005000000 */
[----:B------:R-:W-:Y:S02]  /*0240*/  FSETP.GT.AND P1, PT, R17, R18, PT ;  /* 0x000000121100720b */ /* 0x000fe40003f24000 */
[----:B------:R-:W-:-:S04]  /*0250*/  LOP3.LUT R19, R19, 0x1, RZ, 0xc0, !PT ;  /* 0x0000000113137812 */ /* 0x000fc800078ec0ff */
[----:B------:R-:W-:Y:S02]  /*0260*/  ISETP.NE.U32.AND P0, PT, R19, 0x1, PT ;  /* 0x000000011300780c */ /* 0x000fe40003f05070 */
[C---:B------:R-:W-:Y:S02]  /*0270*/  FSETP.NEU.AND P2, PT, R23.reuse, 1, PT ;  /* 0x3f8000001700780b */ /* 0x040fe40003f4d000 */
[----:B------:R-:W-:-:S04]  /*0280*/  FSETP.NEU.AND P0, PT, R23, 1, !P0 ;  /* 0x3f8000001700780b */ /* 0x000fc8000470d000 */
[----:B0-----:R-:W-:Y:S02]  /*0290*/  SEL R2, RZ, 0xffffffff, !P0 ;  /* 0xffffffffff027807 */ /* 0x001fe40004000000 */
[----:B------:R-:W-:Y:S02]  /*02a0*/  @P1 SEL R2, RZ, 0xffffffff, P2 ;  /* 0xffffffffff021807 */ /* 0x000fe40001000000 */
[----:B------:R-:W-:Y:S02]  /*02b0*/  FSEL R17, R17, R18, P1 ;  /* 0x0000001211117208 */ /* 0x000fe40000800000 */
[----:B------:R-:W-:Y:S02]  /*02c0*/  LOP3.LUT R2, R2, 0x1, RZ, 0xc0, !PT ;  /* 0x0000000102027812 */ /* 0x000fe400078ec0ff */
[----:B------:R-:W-:Y:S02]  /*02d0*/  FSETP.NEU.AND P1, PT, R15, 1, PT ;  /* 0x3f8000000f00780b */ /* 0x000fe40003f2d000 */
[----:B------:R-:W-:-:S02]  /*02e0*/  ISETP.NE.U32.AND P0, PT, R2, 0x1, PT ;  /* 0x000000010200780c */ /* 0x000fc40003f05070 */
[CC--:B------:R-:W-:Y:S02]  /*02f0*/  FSETP.GT.AND P2, PT, R16.reuse, R17.reuse, PT ;  /* 0x000000111000720b */ /* 0x0c0fe40003f44000 */
[CC--:B------:R-:W-:Y:S02]  /*0300*/  FSETP.LEU.AND P0, PT, R16.reuse, R17.reuse, !P0 ;  /* 0x000000111000720b */ /* 0x0c0fe4000470b000 */
[----:B------:R-:W-:Y:S02]  /*0310*/  FSEL R16, R16, R17, P2 ;  /* 0x0000001110107208 */ /* 0x000fe40001000000 */
[----:B------:R-:W-:-:S03]  /*0320*/  SEL R2, RZ, 0xffffffff, !P0 ;  /* 0xffffffffff027807 */ /* 0x000fc60004000000 */
[----:B------:R-:W-:Y:S02]  /*0330*/  @!P1 SEL R2, RZ, 0xffffffff, !P2 ;  /* 0xffffffffff029807 */ /* 0x000fe40005000000 */
[----:B------:R-:W-:Y:S02]  /*0340*/  FSETP.GT.AND P1, PT, R13, R16, PT ;  /* 0x000000100d00720b */ /* 0x000fe40003f24000 */
[----:B------:R-:W-:-:S04]  /*0350*/  LOP3.LUT R2, R2, 0x1, RZ, 0xc0, !PT ;  /* 0x0000000102027812 */ /* 0x000fc800078ec0ff */
[----:B------:R-:W-:Y:S02]  /*0360*/  ISETP.NE.U32.AND P0, PT, R2, 0x1, PT ;  /* 0x000000010200780c */ /* 0x000fe40003f05070 */
[C---:B------:R-:W-:Y:S02]  /*0370*/  FSETP.NEU.AND P2, PT, R14.reuse, 1, PT ;  /* 0x3f8000000e00780b */ /* 0x040fe40003f4d000 */
[----:B------:R-:W-:-:S04]  /*0380*/  FSETP.NEU.AND P0, PT, R14, 1, !P0 ;  /* 0x3f8000000e00780b */ /* 0x000fc8000470d000 */
[----:B------:R-:W-:Y:S02]  /*0390*/  SEL R2, RZ, 0xffffffff, !P0 ;  /* 0xffffffffff027807 */ /* 0x000fe40004000000 */
        /* <DEDUP_REMOVED lines=32> */
[----:B------:R-:W-:-:S04]  /*05a0*/  @P1 SEL R0, RZ, 0xffffffff, P2 ;  /* 0xffffffffff001807 */ /* 0x000fc80001000000 */
[----:B------:R-:W-:-:S04]  /*05b0*/  LOP3.LUT R0, R0, 0x1, RZ, 0xc0, !PT ;  /* 0x0000000100007812 */ /* 0x000fc800078ec0ff */
[----:B------:R-:W-:-:S13]  /*05c0*/  ISETP.NE.U32.AND P0, PT, R0, 0x1, PT ;  /* 0x000000010000780c */ /* 0x000fda0003f05070 */
[----:B------:R-:W-:Y:S05]  /*05d0*/  @P0 EXIT ;  /* 0x000000000000094d */ /* 0x000fea0003800000 */
[----:B------:R-:W0:Y:S02]  /*05e0*/  LDC.64 R2, c[0x0][0x390] ;  /* 0x0000e400ff027b82 */ /* 0x000e240000000a00 */
[----:B0-----:R-:W2:Y:S02]  /*05f0*/  LDG.E R0, desc[UR4][R2.64] ;  /* 0x0000000402007981 */ /* 0x001ea4000c1e1900 */
[----:B--2---:R-:W-:-:S05]  /*0600*/  FADD R5, R0, 1 ;  /* 0x3f80000000057421 */ /* 0x004fca0000000000 */
[----:B------:R-:W-:Y:S01]  /*0610*/  STG.E desc[UR4][R2.64], R5 ;  /* 0x0000000502007986 */ /* 0x000fe2000c101904 */
[----:B------:R-:W-:Y:S05]  /*0620*/  EXIT ;  /* 0x000000000000794d */ /* 0x000fea0003800000 */
.L_x_0:
[----:B------:R-:W-:-:S00]  /*0630*/  BRA `(.L_x_0) ;  /* 0xfffffffc00fc7947 */ /* 0x000fc0000383ffff */
[----:B------:R-:W-:-:S00]  /*0640*/  NOP ;  /* 0x0000000000007918 */ /* 0x000fc00000000000 */
        /* <DEDUP_REMOVED lines=11> */
.L_x_29:


//--------------------- .text._Z7trainNNPfS_iS_S_S_S_S_S_ --------------------------
	.section	.text._Z7trainNNPfS_iS_S_S_S_S_S_,"ax",@progbits
	.align	128
        .global         _Z7trainNNPfS_iS_S_S_S_S_S_
        .type           _Z7trainNNPfS_iS_S_S_S_S_S_,@function
        .size           _Z7trainNNPfS_iS_S_S_S_S_S_,(.L_x_30 - _Z7trainNNPfS_iS_S_S_S_S_S_)
        .other          _Z7trainNNPfS_iS_S_S_S_S_S_,@"STO_CUDA_ENTRY STV_DEFAULT"
_Z7trainNNPfS_iS_S_S_S_S_S_:
.text._Z7trainNNPfS_iS_S_S_S_S_S_:
[----:B------:R-:W-:Y:S01]  /*0000*/  LDC R1, c[0x0][0x37c] ;  /* 0x0000df00ff017b82 */ /* 0x000fe20000000800 */
[----:B------:R-:W0:Y:S01]  /*0010*/  S2R R3, SR_TID.X ;  /* 0x0000000000037919 */ /* 0x000e220000002100 */
[----:B------:R-:W1:Y:S01]  /*0020*/  LDCU.64 UR4, c[0x0][0x358] ;  /* 0x00006b00ff0477ac */ /* 0x000e620008000a00 */
[----:B------:R-:W-:Y:S01]  /*0030*/  BSSY.RECONVERGENT B0, `(.L_x_1) ;  /* 0x000002b000007945 */ /* 0x000fe20003800200 */
[----:B------:R-:W2:Y:S01]  /*0040*/  S2R R0, SR_CTAID.X ;  /* 0x0000000000007919 */ /* 0x000ea20000002500 */
[C---:B0-----:R-:W-:Y:S02]  /*0050*/  ISETP.GT.U32.AND P1, PT, R3.reuse, 0x3e8, PT ;  /* 0x000003e80300780c */ /* 0x041fe40003f24070 */
[----:B------:R-:W-:Y:S02]  /*0060*/  ISETP.GT.U32.AND P0, PT, R3, 0x310, PT ;  /* 0x000003100300780c */ /* 0x000fe40003f04070 */
[C---:B--2---:R-:W-:Y:S02]  /*0070*/  ISETP.GT.U32.OR P1, PT, R0.reuse, 0x9, P1 ;  /* 0x000000090000780c */ /* 0x044fe40000f24470 */
[----:B------:R-:W-:-:S11]  /*0080*/  ISETP.GT.U32.OR P0, PT, R0, 0xf9f, P0 ;  /* 0x00000f9f0000780c */ /* 0x000fd60000704470 */
[----:B-1----:R-:W-:Y:S05]  /*0090*/  @P1 BRA `(.L_x_2) ;  /* 0x0000000000901947 */ /* 0x002fea0003800000 */
[----:B------:R-:W0:Y:S01]  /*00a0*/  LDC.64 R6, c[0x0][0x3c0] ;  /* 0x0000f000ff067b82 */ /* 0x000e220000000a00 */
[----:B------:R-:W-:-:S07]  /*00b0*/  IMAD R13, R0, 0xfa0, R3 ;  /* 0x00000fa0000d7824 */ /* 0x000fce00078e0203 */
[----:B------:R-:W1:Y:S08]  /*00c0*/  LDC.64 R8, c[0x0][0x3a0] ;  /* 0x0000e800ff087b82 */ /* 0x000e700000000a00 */
[----:B------:R-:W2:Y:S08]  /*00d0*/  LDC.64 R10, c[0x0][0x3a8] ;  /* 0x0000ea00ff0a7b82 */ /* 0x000eb00000000a00 */
[----:B------:R-:W3:Y:S01]  /*00e0*/  LDC.64 R4, c[0x4][0x18] ;  /* 0x01000600ff047b82 */ /* 0x000ee20000000a00 */
[----:B0-----:R-:W-:-:S04]  /*00f0*/  IMAD.WIDE.U32 R6, R0, 0x4, R6 ;  /* 0x0000000400067825 */ /* 0x001fc800078e0006 */
[----:B-1----:R-:W-:Y:S02]  /*0100*/  IMAD.WIDE.U32 R8, R13, 0x4, R8 ;  /* 0x000000040d087825 */ /* 0x002fe400078e0008 */
[----:B------:R-:W4:Y:S04]  /*0110*/  LDG.E R13, desc[UR4][R6.64] ;  /* 0x00000004060d7981 */ /* 0x000f28000c1e1900 */
[----:B------:R-:W5:Y:S01]  /*0120*/  LDG.E R17, desc[UR4][R8.64] ;  /* 0x0000000408117981 */ /* 0x000f62000c1e1900 */
[----:B--2---:R-:W-:-:S03]  /*0130*/  IMAD.WIDE.U32 R10, R3, 0x4, R10 ;  /* 0x00000004030a7825 */ /* 0x004fc600078e000a */
[----:B------:R-:W2:Y:S04]  /*0140*/  LDG.E R19, desc[UR4][R8.64+0xfa0] ;  /* 0x000fa00408137981 */ /* 0x000ea8000c1e1900 */
[----:B------:R-:W5:Y:S04]  /*0150*/  LDG.E R15, desc[UR4][R10.64] ;  /* 0x000000040a0f7981 */ /* 0x000f68000c1e1900 */
[----:B---3--:R-:W4:Y:S02]  /*0160*/  LDG.E R2, desc[UR4][R4.64] ;  /* 0x0000000404027981 */ /* 0x008f24000c1e1900 */
[----:B----4-:R-:W-:-:S04]  /*0170*/  FMUL R2, R2, R13 ;  /* 0x0000000d02027220 */ /* 0x010fc80000400000 */
[----:B-----5:R-:W-:-:S05]  /*0180*/  FFMA R15, -R2, R15, R17 ;  /* 0x0000000f020f7223 */ /* 0x020fca0000000111 */
[----:B------:R0:W-:Y:S04]  /*0190*/  STG.E desc[UR4][R8.64], R15 ;  /* 0x0000000f08007986 */ /* 0x0001e8000c101904 */
[----:B------:R-:W3:Y:S04]  /*01a0*/  LDG.E R2, desc[UR4][R4.64] ;  /* 0x0000000404027981 */ /* 0x000ee8000c1e1900 */
[----:B------:R-:W3:Y:S04]  /*01b0*/  LDG.E R13, desc[UR4][R6.64] ;  /* 0x00000004060d7981 */ /* 0x000ee8000c1e1900 */
[----:B------:R-:W2:Y:S01]  /*01c0*/  LDG.E R17, desc[UR4][R10.64+0xfa0] ;  /* 0x000fa0040a117981 */ /* 0x000ea2000c1e1900 */
[----:B---3--:R-:W-:-:S04]  /*01d0*/  FMUL R2, R2, R13 ;  /* 0x0000000d02027220 */ /* 0x008fc80000400000 */
[----:B--2---:R-:W-:Y:S02]  /*01e0*/  FFMA R17, -R2, R17, R19 ;  /* 0x0000001102117223 */ /* 0x004fe40000000113 */
[----:B------:R-:W2:Y:S04]  /*01f0*/  LDG.E R19, desc[UR4][R8.64+0x1f40] ;  /* 0x001f400408137981 */ /* 0x000ea8000c1e1900 */
[----:B------:R1:W-:Y:S04]  /*0200*/  STG.E desc[UR4][R8.64+0xfa0], R17 ;  /* 0x000fa01108007986 */ /* 0x0003e8000c101904 */
[----:B------:R-:W3:Y:S04]  /*0210*/  LDG.E R2, desc[UR4][R4.64] ;  /* 0x0000000404027981 */ /* 0x000ee8000c1e1900 */
[----:B------:R-:W3:Y:S04]  /*0220*/  LDG.E R13, desc[UR4][R6.64] ;  /* 0x00000004060d7981 */ /* 0x000ee8000c1e1900 */
[----:B0-----:R-:W2:Y:S04]  /*0230*/  LDG.E R15, desc[UR4][R10.64+0x1f40] ;  /* 0x001f40040a0f7981 */ /* 0x001ea8000c1e1900 */
[----:B-1----:R-:W4:Y:S01]  /*0240*/  LDG.E R17, desc[UR4][R8.64+0x2ee0] ;  /* 0x002ee00408117981 */ /* 0x002f22000c1e1900 */
[----:B---3--:R-:W-:-:S04]  /*0250*/  FMUL R2, R2, R13 ;  /* 0x0000000d02027220 */ /* 0x008fc80000400000 */
[----:B--2---:R-:W-:-:S05]  /*0260*/  FFMA R15, -R2, R15, R19 ;  /* 0x0000000f020f7223 */ /* 0x004fca0000000113 */
[----:B------:R0:W-:Y:S04]  /*0270*/  STG.E desc[UR4][R8.64+0x1f40], R15 ;  /* 0x001f400f08007986 */ /* 0x0001e8000c101904 */
[----:B------:R-:W2:Y:S04]  /*0280*/  LDG.E R2, desc[UR4][R4.64] ;  /* 0x0000000404027981 */ /* 0x000ea8000c1e1900 */
[----:B------:R-:W2:Y:S04]  /*0290*/  LDG.E R13, desc[UR4][R6.64] ;  /* 0x00000004060d7981 */ /* 0x000ea8000c1e1900 */
[----:B------:R-:W4:Y:S01]  /*02a0*/  LDG.E R19, desc[UR4][R10.64+0x2ee0] ;  /* 0x002ee0040a137981 */ /* 0x000f22000c1e1900 */
[----:B--2---:R-:W-:-:S04]  /*02b0*/  FMUL R2, R2, R13 ;  /* 0x0000000d02027220 */ /* 0x004fc80000400000 */
[----:B----4-:R-:W-:-:S05]  /*02c0*/  FFMA R17, -R2, R19, R17 ;  /* 0x0000001302117223 */ /* 0x010fca0000000111 */
[----:B------:R0:W-:Y:S02]  /*02d0*/  STG.E desc[UR4][R8.64+0x2ee0], R17 ;  /* 0x002ee01108007986 */ /* 0x0001e4000c101904 */
.L_x_2:
[----:B------:R-:W-:Y:S05]  /*02e0*/  BSYNC.RECONVERGENT B0 ;  /* 0x0000000000007941 */ /* 0x000fea0003800200 */
.L_x_1:
[----:B------:R-:W-:Y:S05]  /*02f0*/  @P0 EXIT ;  /* 0x000000000000094d */ /* 0x000fea0003800000 */
[----:B------:R-:W-:-:S13]  /*0300*/  ISETP.GT.U32.AND P0, PT, R3, 0x30f, PT ;  /* 0x0000030f0300780c */ /* 0x000fda0003f04070 */
[----:B------:R-:W-:Y:S05]  /*0310*/  @P0 BRA `(.L_x_3) ;  /* 0x0000000000480947 */ /* 0x000fea0003800000 */
[----:B------:R-:W1:Y:S01]  /*0320*/  LDC.64 R4, c[0x0][0x3b8] ;  /* 0x0000ee00ff047b82 */ /* 0x000e620000000a00 */
[----:B0-----:R-:W-:-:S07]  /*0330*/  IMAD R15, R0, 0x310, R3 ;  /* 0x00000310000f7824 */ /* 0x001fce00078e0203 */
[----:B------:R-:W0:Y:S08]  /*0340*/  LDC R2, c[0x0][0x390] ;  /* 0x0000e400ff027b82 */ /* 0x000e300000000800 */
[----:B------:R-:W2:Y:S08]  /*0350*/  LDC.64 R6, c[0x0][0x380] ;  /* 0x0000e000ff067b82 */ /* 0x000eb00000000a00 */
[----:B------:R-:W3:Y:S01]  /*0360*/  LDC.64 R8, c[0x0][0x398] ;  /* 0x0000e600ff087b82 */ /* 0x000ee20000000a00 */
[----:B-1----:R-:W-:-:S06]  /*0370*/  IMAD.WIDE.U32 R4, R0, 0x4, R4 ;  /* 0x0000000400047825 */ /* 0x002fcc00078e0004 */
[----:B------:R-:W4:Y:S01]  /*0380*/  LDG.E R5, desc[UR4][R4.64] ;  /* 0x0000000404057981 */ /* 0x000f22000c1e1900 */
[----:B------:R-:W1:Y:S01]  /*0390*/  LDC.64 R10, c[0x4][0x18] ;  /* 0x01000600ff0a7b82 */ /* 0x000e620000000a00 */
[----:B0-----:R-:W-:-:S04]  /*03a0*/  IMAD R13, R2, 0x310, R3 ;  /* 0x00000310020d7824 */ /* 0x001fc800078e0203 */
[----:B--2---:R-:W-:-:S06]  /*03b0*/  IMAD.WIDE R2, R13, 0x4, R6 ;  /* 0x000000040d027825 */ /* 0x004fcc00078e0206 */
[----:B------:R-:W2:Y:S01]  /*03c0*/  LDG.E R3, desc[UR4][R2.64] ;  /* 0x0000000402037981 */ /* 0x000ea2000c1e1900 */
[----:B---3--:R-:W-:-:S05]  /*03d0*/  IMAD.WIDE.U32 R6, R15, 0x4, R8 ;  /* 0x000000040f067825 */ /* 0x008fca00078e0008 */
[----:B------:R-:W2:Y:S04]  /*03e0*/  LDG.E R9, desc[UR4][R6.64] ;  /* 0x0000000406097981 */ /* 0x000ea8000c1e1900 */
[----:B-1----:R-:W4:Y:S02]  /*03f0*/  LDG.E R10, desc[UR4][R10.64] ;  /* 0x000000040a0a7981 */ /* 0x002f24000c1e1900 */
[----:B----4-:R-:W-:-:S04]  /*0400*/  FMUL R0, R10, R5 ;  /* 0x000000050a007220 */ /* 0x010fc80000400000 */
[----:B--2---:R-:W-:-:S05]  /*0410*/  FFMA R9, -R0, R3, R9 ;  /* 0x0000000300097223 */ /* 0x004fca0000000109 */
[----:B------:R-:W-:Y:S01]  /*0420*/  STG.E desc[UR4][R6.64], R9 ;  /* 0x0000000906007986 */ /* 0x000fe2000c101904 */
[----:B------:R-:W-:Y:S05]  /*0430*/  EXIT ;  /* 0x000000000000794d */ /* 0x000fea0003800000 */
.L_x_3:
[----:B------:R-:W1:Y:S01]  /*0440*/  LDC.64 R2, c[0x0][0x3b8] ;  /* 0x0000ee00ff027b82 */ /* 0x000e620000000a00 */
[----:B------:R-:W-:-:S07]  /*0450*/  IMAD R11, R0, 0x310, RZ ;  /* 0x00000310000b7824 */ /* 0x000fce00078e02ff */
[----:B0-----:R-:W0:Y:S08]  /*0460*/  LDC.64 R8, c[0x0][0x398] ;  /* 0x0000e600ff087b82 */ /* 0x001e300000000a00 */
[----:B------:R-:W2:Y:S01]  /*0470*/  LDC.64 R4, c[0x4][0x18] ;  /* 0x01000600ff047b82 */ /* 0x000ea20000000a00 */
[----:B-1----:R-:W-:-:S06]  /*0480*/  IMAD.WIDE.U32 R6, R0, 0x4, R2 ;  /* 0x0000000400067825 */ /* 0x002fcc00078e0002 */
[----:B------:R-:W3:Y:S01]  /*0490*/  LDG.E R7, desc[UR4][R6.64] ;  /* 0x0000000406077981 */ /* 0x000ee2000c1e1900 */
[----:B0-----:R-:W-:-:S05]  /*04a0*/  IMAD.WIDE.U32 R2, R11, 0x4, R8 ;  /* 0x000000040b027825 */ /* 0x001fca00078e0008 */
[----:B------:R-:W3:Y:S04]  /*04b0*/  LDG.E R9, desc[UR4][R2.64+0xc40] ;  /* 0x000c400402097981 */ /* 0x000ee8000c1e1900 */
[----:B--2---:R-:W3:Y:S02]  /*04c0*/  LDG.E R4, desc[UR4][R4.64] ;  /* 0x0000000404047981 */ /* 0x004ee4000c1e1900 */
[----:B---3--:R-:W-:-:S05]  /*04d0*/  FFMA R9, -R4, R7, R9 ;  /* 0x0000000704097223 */ /* 0x008fca0000000109 */
[----:B------:R-:W-:Y:S01]  /*04e0*/  STG.E desc[UR4][R2.64+0xc40], R9 ;  /* 0x000c400902007986 */ /* 0x000fe2000c101904 */
[----:B------:R-:W-:Y:S05]  /*04f0*/  EXIT ;  /* 0x000000000000794d */ /* 0x000fea0003800000 */
.L_x_4:
        /* <DEDUP_REMOVED lines=16> */
.L_x_30:


//--------------------- .text._Z10calc_ErrorPfiS_S_S_S_S_ --------------------------
	.section	.text._Z10calc_ErrorPfiS_S_S_S_S_,"ax",@progbits
	.align	128
        .global         _Z10calc_ErrorPfiS_S_S_S_S_
        .type           _Z10calc_ErrorPfiS_S_S_S_S_,@function
        .size           _Z10calc_ErrorPfiS_S_S_S_S_,(.L_x_31 - _Z10calc_ErrorPfiS_S_S_S_S_)
        .other          _Z10calc_ErrorPfiS_S_S_S_S_,@"STO_CUDA_ENTRY STV_DEFAULT"
_Z10calc_ErrorPfiS_S_S_S_S_:
.text._Z10calc_ErrorPfiS_S_S_S_S_:
[----:B------:R-:W-:Y:S01]  /*0000*/  LDC R1, c[0x0][0x37c] ;  /* 0x0000df00ff017b82 */ /* 0x000fe20000000800 */
[----:B------:R-:W0:Y:S01]  /*0010*/  S2R R2, SR_CTAID.X ;  /* 0x0000000000027919 */ /* 0x000e220000002500 */
[----:B------:R-:W0:Y:S06]  /*0020*/  LDCU UR6, c[0x0][0x360] ;  /* 0x00006c00ff0677ac */ /* 0x000e2c0008000800 */
[----:B------:R-:W1:Y:S01]  /*0030*/  LDC R0, c[0x0][0x370] ;  /* 0x0000dc00ff007b82 */ /* 0x000e620000000800 */
[----:B------:R-:W-:Y:S01]  /*0040*/  BSSY.RECONVERGENT B0, `(.L_x_5) ;  /* 0x0000076000007945 */ /* 0x000fe20003800200 */
[----:B------:R-:W0:Y:S01]  /*0050*/  S2R R3, SR_TID.X ;  /* 0x0000000000037919 */ /* 0x000e220000002100 */
[----:B------:R-:W2:Y:S01]  /*0060*/  LDCU.64 UR4, c[0x0][0x358] ;  /* 0x00006b00ff0477ac */ /* 0x000ea20008000a00 */
[----:B0-----:R-:W-:-:S02]  /*0070*/  IMAD R2, R2, UR6, R3 ;  /* 0x0000000602027c24 */ /* 0x001fc4000f8e0203 */
[----:B-1----:R-:W-:-:S03]  /*0080*/  IMAD R3, R0, UR6, RZ ;  /* 0x0000000600037c24 */ /* 0x002fc6000f8e02ff */
[----:B------:R-:W-:-:S13]  /*0090*/  ISETP.GT.AND P0, PT, R2, 0x9, PT ;  /* 0x000000090200780c */ /* 0x000fda0003f04270 */
[----:B--2---:R-:W-:Y:S05]  /*00a0*/  @P0 BRA `(.L_x_6) ;  /* 0x0000000400bc0947 */ /* 0x004fea0003800000 */
[----:B------:R-:W0:Y:S01]  /*00b0*/  I2F.U32.RP R8, R3 ;  /* 0x0000000300087306 */ /* 0x000e220000209000 */
[C---:B------:R-:W-:Y:S01]  /*00c0*/  IADD3 R0, PT, PT, R3.reuse, R2, RZ ;  /* 0x0000000203007210 */ /* 0x040fe20007ffe0ff */
[----:B------:R-:W-:Y:S01]  /*00d0*/  BSSY.RECONVERGENT B1, `(.L_x_7) ;  /* 0x0000036000017945 */ /* 0x000fe20003800200 */
[----:B------:R-:W-:Y:S02]  /*00e0*/  IADD3 R9, PT, PT, RZ, -R3, RZ ;  /* 0x80000003ff097210 */ /* 0x000fe40007ffe0ff */
[C---:B------:R-:W-:Y:S02]  /*00f0*/  ISETP.GE.AND P0, PT, R0.reuse, 0xa, PT ;  /* 0x0000000a0000780c */ /* 0x040fe40003f06270 */
[----:B------:R-:W-:Y:S02]  /*0100*/  VIMNMX R7, PT, PT, R0, 0xa, !PT ;  /* 0x0000000a00077848 */ /* 0x000fe40007fe0100 */
[----:B------:R-:W-:Y:S02]  /*0110*/  SEL R6, RZ, 0x1, P0 ;  /* 0x00000001ff067807 */ /* 0x000fe40000000000 */
[----:B------:R-:W-:-:S02]  /*0120*/  ISETP.NE.U32.AND P2, PT, R3, RZ, PT ;  /* 0x000000ff0300720c */ /* 0x000fc40003f45070 */
[----:B------:R-:W-:Y:S01]  /*0130*/  IADD3 R0, PT, PT, R7, -R0, -R6 ;  /* 0x8000000007007210 */ /* 0x000fe20007ffe806 */
[----:B0-----:R-:W0:Y:S02]  /*0140*/  MUFU.RCP R8, R8 ;  /* 0x0000000800087308 */ /* 0x001e240000001000 */
[----:B0-----:R-:W-:-:S06]  /*0150*/  IADD3 R4, PT, PT, R8, 0xffffffe, RZ ;  /* 0x0ffffffe08047810 */ /* 0x001fcc0007ffe0ff */
[----:B------:R0:W1:Y:S02]  /*0160*/  F2I.FTZ.U32.TRUNC.NTZ R5, R4 ;  /* 0x0000000400057305 */ /* 0x000064000021f000 */
[----:B0-----:R-:W-:Y:S02]  /*0170*/  HFMA2 R4, -RZ, RZ, 0, 0 ;  /* 0x00000000ff047431 */ /* 0x001fe400000001ff */
[----:B-1----:R-:W-:-:S04]  /*0180*/  IMAD R9, R9, R5, RZ ;  /* 0x0000000509097224 */ /* 0x002fc800078e02ff */
[----:B------:R-:W-:-:S06]  /*0190*/  IMAD.HI.U32 R5, R5, R9, R4 ;  /* 0x0000000905057227 */ /* 0x000fcc00078e0004 */
[----:B------:R-:W-:-:S05]  /*01a0*/  IMAD.HI.U32 R5, R5, R0, RZ ;  /* 0x0000000005057227 */ /* 0x000fca00078e00ff */
[----:B------:R-:W-:-:S05]  /*01b0*/  IADD3 R4, PT, PT, -R5, RZ, RZ ;  /* 0x000000ff05047210 */ /* 0x000fca0007ffe1ff */
[----:B------:R-:W-:-:S05]  /*01c0*/  IMAD R0, R3, R4, R0 ;  /* 0x0000000403007224 */ /* 0x000fca00078e0200 */
[----:B------:R-:W-:-:S13]  /*01d0*/  ISETP.GE.U32.AND P0, PT, R0, R3, PT ;  /* 0x000000030000720c */ /* 0x000fda0003f06070 */
[----:B------:R-:W-:Y:S02]  /*01e0*/  @P0 IADD3 R0, PT, PT, -R3, R0, RZ ;  /* 0x0000000003000210 */ /* 0x000fe40007ffe1ff */
[----:B------:R-:W-:Y:S02]  /*01f0*/  @P0 IADD3 R5, PT, PT, R5, 0x1, RZ ;  /* 0x0000000105050810 */ /* 0x000fe40007ffe0ff */
[----:B------:R-:W-:-:S13]  /*0200*/  ISETP.GE.U32.AND P1, PT, R0, R3, PT ;  /* 0x000000030000720c */ /* 0x000fda0003f26070 */
[----:B------:R-:W-:Y:S02]  /*0210*/  @P1 IADD3 R5, PT, PT, R5, 0x1, RZ ;  /* 0x0000000105051810 */ /* 0x000fe40007ffe0ff */
[----:B------:R-:W-:-:S04]  /*0220*/  @!P2 LOP3.LUT R5, RZ, R3, RZ, 0x33, !PT ;  /* 0x00000003ff05a212 */ /* 0x000fc800078e33ff */
[----:B------:R-:W-:-:S04]  /*0230*/  IADD3 R12, PT, PT, R6, R5, RZ ;  /* 0x00000005060c7210 */ /* 0x000fc80007ffe0ff */
[C---:B------:R-:W-:Y:S02]  /*0240*/  LOP3.LUT R0, R12.reuse, 0x3, RZ, 0xc0, !PT ;  /* 0x000000030c007812 */ /* 0x040fe400078ec0ff */
[----:B------:R-:W-:Y:S02]  /*0250*/  ISETP.GE.U32.AND P1, PT, R12, 0x3, PT ;  /* 0x000000030c00780c */ /* 0x000fe40003f26070 */
[----:B------:R-:W-:Y:S02]  /*0260*/  ISETP.NE.AND P0, PT, R0, 0x3, PT ;  /* 0x000000030000780c */ /* 0x000fe40003f05270 */
[----:B------:R-:W-:-:S11]  /*0270*/  MOV R0, R2 ;  /* 0x0000000200007202 */ /* 0x000fd60000000f00 */
[----:B------:R-:W-:Y:S05]  /*0280*/  @!P0 BRA `(.L_x_8) ;  /* 0x0000000000688947 */ /* 0x000fea0003800000 */
[----:B------:R-:W0:Y:S01]  /*0290*/  LDC R13, c[0x0][0x388] ;  /* 0x0000e200ff0d7b82 */ /* 0x000e220000000800 */
[----:B------:R-:W-:-:S04]  /*02a0*/  IADD3 R0, PT, PT, R12, 0x1, RZ ;  /* 0x000000010c007810 */ /* 0x000fc80007ffe0ff */
[----:B------:R-:W-:Y:S02]  /*02b0*/  LOP3.LUT R12, R0, 0x3, RZ, 0xc0, !PT ;  /* 0x00000003000c7812 */ /* 0x000fe400078ec0ff */
[----:B------:R-:W-:Y:S01]  /*02c0*/  MOV R0, R2 ;  /* 0x0000000200007202 */ /* 0x000fe20000000f00 */
[----:B------:R-:W1:Y:S01]  /*02d0*/  LDC.64 R4, c[0x4][0x18] ;  /* 0x01000600ff047b82 */ /* 0x000e620000000a00 */
[----:B------:R-:W-:-:S07]  /*02e0*/  IADD3 R19, PT, PT, -R12, RZ, RZ ;  /* 0x000000ff0c137210 */ /* 0x000fce0007ffe1ff */
[----:B------:R-:W2:Y:S08]  /*02f0*/  LDC.64 R6, c[0x0][0x380] ;  /* 0x0000e000ff067b82 */ /* 0x000eb00000000a00 */
[----:B------:R-:W3:Y:S01]  /*0300*/  LDC.64 R8, c[0x0][0x3b0] ;  /* 0x0000ec00ff087b82 */ /* 0x000ee20000000a00 */
[----:B0-----:R-:W-:-:S07]  /*0310*/  IMAD R18, R13, 0xa, R2 ;  /* 0x0000000a0d127824 */ /* 0x001fce00078e0202 */
[----:B------:R-:W0:Y:S02]  /*0320*/  LDC.64 R10, c[0x0][0x3a0] ;  /* 0x0000e800ff0a7b82 */ /* 0x000e240000000a00 */
.L_x_9:
[----:B0-----:R-:W-:Y:S01]  /*0330*/  IMAD.WIDE R16, R0, 0x4, R10 ;  /* 0x0000000400107825 */ /* 0x001fe200078e020a */
[----:B-1--4-:R-:W4:Y:S03]  /*0340*/  LDG.E R21, desc[UR4][R4.64] ;  /* 0x0000000404157981 */ /* 0x012f26000c1e1900 */
[----:B--2---:R-:W-:Y:S02]  /*0350*/  IMAD.WIDE R12, R18, 0x4, R6 ;  /* 0x00000004120c7825 */ /* 0x004fe400078e0206 */
[----:B------:R-:W2:Y:S04]  /*0360*/  LDG.E R16, desc[UR4][R16.64] ;  /* 0x0000000410107981 */ /* 0x000ea8000c1e1900 */
[----:B------:R-:W5:Y:S01]  /*0370*/  LDG.E R13, desc[UR4][R12.64] ;  /* 0x000000040c0d7981 */ /* 0x000f62000c1e1900 */
[----:B------:R-:W-:-:S04]  /*0380*/  IADD3 R19, PT, PT, R19, 0x1, RZ ;  /* 0x0000000113137810 */ /* 0x000fc80007ffe0ff */
[----:B------:R-:W-:Y:S02]  /*0390*/  ISETP.NE.AND P0, PT, R19, RZ, PT ;  /* 0x000000ff1300720c */ /* 0x000fe40003f05270 */
[----:B------:R-:W-:Y:S01]  /*03a0*/  IADD3 R18, PT, PT, R3, R18, RZ ;  /* 0x0000001203127210 */ /* 0x000fe20007ffe0ff */
[C---:B--2---:R-:W-:Y:S01]  /*03b0*/  FADD R15, -R16.reuse, 1 ;  /* 0x3f800000100f7421 */ /* 0x044fe20000000100 */
[----:B-----5:R-:W-:-:S03]  /*03c0*/  FADD R20, R16, -R13 ;  /* 0x8000000d10147221 */ /* 0x020fc60000000000 */
[----:B----4-:R-:W-:Y:S01]  /*03d0*/  FFMA R21, R16, R15, R21 ;  /* 0x0000000f10157223 */ /* 0x010fe20000000015 */
[----:B---3--:R-:W-:-:S04]  /*03e0*/  IMAD.WIDE R14, R0, 0x4, R8 ;  /* 0x00000004000e7825 */ /* 0x008fc800078e0208 */
[----:B------:R-:W-:-:S05]  /*03f0*/  FMUL R21, R20, R21 ;  /* 0x0000001514157220 */ /* 0x000fca0000400000 */
[----:B------:R4:W-:Y:S01]  /*0400*/  STG.E desc[UR4][R14.64], R21 ;  /* 0x000000150e007986 */ /* 0x0009e2000c101904 */
[----:B------:R-:W-:Y:S01]  /*0410*/  IADD3 R0, PT, PT, R3, R0, RZ ;  /* 0x0000000003007210 */ /* 0x000fe20007ffe0ff */
[----:B------:R-:W-:Y:S06]  /*0420*/  @P0 BRA `(.L_x_9) ;  /* 0xfffffffc00c00947 */ /* 0x000fec000383ffff */
.L_x_8:
[----:B------:R-:W-:Y:S05]  /*0430*/  BSYNC.RECONVERGENT B1 ;  /* 0x0000000000017941 */ /* 0x000fea0003800200 */
.L_x_7:
[----:B------:R-:W-:Y:S05]  /*0440*/  @!P1 BRA `(.L_x_6) ;  /* 0x0000000000d49947 */ /* 0x000fea0003800000 */
[----:B------:R-:W0:Y:S02]  /*0450*/  LDC.64 R4, c[0x4][0x18] ;  /* 0x01000600ff047b82 */ /* 0x000e240000000a00 */
.L_x_10:
[----:B--2---:R-:W1:Y:S01]  /*0460*/  LDC R11, c[0x0][0x388] ;  /* 0x0000e200ff0b7b82 */ /* 0x004e620000000800 */
[----:B0-----:R-:W2:Y:S07]  /*0470*/  LDG.E R17, desc[UR4][R4.64] ;  /* 0x0000000404117981 */ /* 0x001eae000c1e1900 */
[----:B------:R-:W0:Y:S08]  /*0480*/  LDC.64 R6, c[0x0][0x3a0] ;  /* 0x0000e800ff067b82 */ /* 0x000e300000000a00 */
[----:B------:R-:W3:Y:S01]  /*0490*/  LDC.64 R8, c[0x0][0x380] ;  /* 0x0000e000ff087b82 */ /* 0x000ee20000000a00 */
[----:B-1----:R-:W-:-:S02]  /*04a0*/  IMAD R11, R11, 0xa, R0 ;  /* 0x0000000a0b0b7824 */ /* 0x002fc400078e0200 */
[----:B0-----:R-:W-:-:S05]  /*04b0*/  IMAD.WIDE R6, R0, 0x4, R6 ;  /* 0x0000000400067825 */ /* 0x001fca00078e0206 */
[----:B------:R-:W4:Y:S01]  /*04c0*/  LDG.E R12, desc[UR4][R6.64] ;  /* 0x00000004060c7981 */ /* 0x000f22000c1e1900 */
[----:B---3--:R-:W-:Y:S02]  /*04d0*/  IMAD.WIDE R8, R11, 0x4, R8 ;  /* 0x000000040b087825 */ /* 0x008fe400078e0208 */
[----:B------:R-:W0:Y:S03]  /*04e0*/  LDC.64 R10, c[0x0][0x3b0] ;  /* 0x0000ec00ff0a7b82 */ /* 0x000e260000000a00 */
[----:B------:R-:W3:Y:S01]  /*04f0*/  LDG.E R13, desc[UR4][R8.64] ;  /* 0x00000004080d7981 */ /* 0x000ee2000c1e1900 */
[----:B0-----:R-:W-:-:S04]  /*0500*/  IMAD.WIDE R10, R0, 0x4, R10 ;  /* 0x00000004000a7825 */ /* 0x001fc800078e020a */
[C---:B----4-:R-:W-:Y:S01]  /*0510*/  FADD R15, -R12.reuse, 1 ;  /* 0x3f8000000c0f7421 */ /* 0x050fe20000000100 */
[----:B---3--:R-:W-:-:S03]  /*0520*/  FADD R13, R12, -R13 ;  /* 0x8000000d0c0d7221 */ /* 0x008fc60000000000 */
[----:B--2---:R-:W-:Y:S01]  /*0530*/  FFMA R12, R12, R15, R17 ;  /* 0x0000000f0c0c7223 */ /* 0x004fe20000000011 */
[----:B------:R-:W-:-:S04]  /*0540*/  IMAD.WIDE R14, R3, 0x4, R6 ;  /* 0x00000004030e7825 */ /* 0x000fc800078e0206 */
[----:B------:R-:W-:Y:S01]  /*0550*/  FMUL R19, R13, R12 ;  /* 0x0000000c0d137220 */ /* 0x000fe20000400000 */
[----:B------:R-:W-:-:S04]  /*0560*/  IMAD.WIDE R12, R3, 0x4, R8 ;  /* 0x00000004030c7825 */ /* 0x000fc800078e0208 */
[----:B------:R0:W-:Y:S04]  /*0570*/  STG.E desc[UR4][R10.64], R19 ;  /* 0x000000130a007986 */ /* 0x0001e8000c101904 */
[----:B------:R-:W2:Y:S04]  /*0580*/  LDG.E R6, desc[UR4][R14.64] ;  /* 0x000000040e067981 */ /* 0x000ea8000c1e1900 */
[----:B------:R-:W3:Y:S04]  /*0590*/  LDG.E R7, desc[UR4][R12.64] ;  /* 0x000000040c077981 */ /* 0x000ee8000c1e1900 */
[----:B------:R-:W4:Y:S01]  /*05a0*/  LDG.E R17, desc[UR4][R4.64] ;  /* 0x0000000404117981 */ /* 0x000f22000c1e1900 */
[C---:B--2---:R-:W-:Y:S01]  /*05b0*/  FADD R9, -R6.reuse, 1 ;  /* 0x3f80000006097421 */ /* 0x044fe20000000100 */
[----:B---3--:R-:W-:-:S03]  /*05c0*/  FADD R8, R6, -R7 ;  /* 0x8000000706087221 */ /* 0x008fc60000000000 */
[----:B----4-:R-:W-:Y:S01]  /*05d0*/  FFMA R9, R6, R9, R17 ;  /* 0x0000000906097223 */ /* 0x010fe20000000011 */
[----:B------:R-:W-:-:S04]  /*05e0*/  IMAD.WIDE R6, R3, 0x4, R10 ;  /* 0x0000000403067825 */ /* 0x000fc800078e020a */
[----:B------:R-:W-:Y:S01]  /*05f0*/  FMUL R21, R8, R9 ;  /* 0x0000000908157220 */ /* 0x000fe20000400000 */
[----:B------:R-:W-:-:S04]  /*0600*/  IMAD.WIDE R8, R3, 0x4, R14 ;  /* 0x0000000403087825 */ /* 0x000fc800078e020e */
[----:B------:R-:W-:Y:S01]  /*0610*/  IMAD.WIDE R16, R3, 0x4, R12 ;  /* 0x0000000403107825 */ /* 0x000fe200078e020c */
[----:B------:R1:W-:Y:S04]  /*0620*/  STG.E desc[UR4][R6.64], R21 ;  /* 0x0000001506007986 */ /* 0x0003e8000c101904 */
[----:B0-----:R-:W2:Y:S04]  /*0630*/  LDG.E R10, desc[UR4][R8.64] ;  /* 0x00000004080a7981 */ /* 0x001ea8000c1e1900 */
        /* <DEDUP_REMOVED lines=8> */
[C---:B------:R-:W-:Y:S01]  /*06c0*/  IMAD.WIDE R14, R3.reuse, 0x4, R16 ;  /* 0x00000004030e7825 */ /* 0x040fe200078e0210 */
[----:B------:R2:W-:Y:S04]  /*06d0*/  STG.E desc[UR4][R10.64], R19 ;  /* 0x000000130a007986 */ /* 0x0005e8000c101904 */
[----:B------:R-:W1:Y:S04]  /*06e0*/  LDG.E R12, desc[UR4][R12.64] ;  /* 0x000000040c0c7981 */ /* 0x000e68000c1e1900 */
[----:B------:R-:W3:Y:S04]  /*06f0*/  LDG.E R15, desc[UR4][R14.64] ;  /* 0x000000040e0f7981 */ /* 0x000ee8000c1e1900 */
[----:B------:R-:W4:Y:S01]  /*0700*/  LDG.E R9, desc[UR4][R4.64] ;  /* 0x0000000404097981 */ /* 0x000f22000c1e1900 */
[----:B------:R-:W-:-:S04]  /*0710*/  LEA R0, R3, R0, 0x2 ;  /* 0x0000000003007211 */ /* 0x000fc800078e10ff */
[----:B------:R-:W-:Y:S01]  /*0720*/  ISETP.GE.AND P0, PT, R0, 0xa, PT ;  /* 0x0000000a0000780c */ /* 0x000fe20003f06270 */
[C---:B-1----:R-:W-:Y:S01]  /*0730*/  FADD R7, -R12.reuse, 1 ;  /* 0x3f8000000c077421 */ /* 0x042fe20000000100 */
[----:B---3--:R-:W-:-:S03]  /*0740*/  FADD R8, R12, -R15 ;  /* 0x8000000f0c087221 */ /* 0x008fc60000000000 */
[----:B----4-:R-:W-:Y:S01]  /*0750*/  FFMA R9, R12, R7, R9 ;  /* 0x000000070c097223 */ /* 0x010fe20000000009 */
[----:B------:R-:W-:-:S04]  /*0760*/  IMAD.WIDE R6, R3, 0x4, R10 ;  /* 0x0000000403067825 */ /* 0x000fc800078e020a */
[----:B------:R-:W-:-:S05]  /*0770*/  FMUL R9, R8, R9 ;  /* 0x0000000908097220 */ /* 0x000fca0000400000 */
[----:B------:R2:W-:Y:S01]  /*0780*/  STG.E desc[UR4][R6.64], R9 ;  /* 0x0000000906007986 */ /* 0x0005e2000c101904 */
[----:B------:R-:W-:Y:S05]  /*0790*/  @!P0 BRA `(.L_x_10) ;  /* 0xfffffffc00308947 */ /* 0x000fea000383ffff */
.L_x_6:
[----:B------:R-:W-:Y:S05]  /*07a0*/  BSYNC.RECONVERGENT B0 ;  /* 0x0000000000007941 */ /* 0x000fea0003800200 */
.L_x_5:
[----:B------:R-:W-:Y:S01]  /*07b0*/  BAR.SYNC.DEFER_BLOCKING 0x0 ;  /* 0x0000000000007b1d */ /* 0x000fe20000010000 */
[----:B------:R-:W-:-:S13]  /*07c0*/  ISETP.GT.AND P0, PT, R2, 0xf9f, PT ;  /* 0x00000f9f0200780c */ /* 0x000fda0003f04270 */
[----:B------:R-:W-:Y:S05]  /*07d0*/  @P0 EXIT ;  /* 0x000000000000094d */ /* 0x000fea0003800000 */
.L_x_11:
[----:B0-2---:R-:W0:Y:S08]  /*07e0*/  LDC.64 R8, c[0x0][0x3a8] ;  /* 0x0000ea00ff087b82 */ /* 0x005e300000000a00 */
[----:B------:R-:W1:Y:S08]  /*07f0*/  LDC.64 R10, c[0x0][0x398] ;  /* 0x0000e600ff0a7b82 */ /* 0x000e700000000a00 */
[----:B------:R-:W2:Y:S08]  /*0800*/  LDC.64 R12, c[0x0][0x390] ;  /* 0x0000e400ff0c7b82 */ /* 0x000eb00000000a00 */
[----:B------:R-:W3:Y:S01]  /*0810*/  LDC.64 R4, c[0x0][0x3b0] ;  /* 0x0000ec00ff047b82 */ /* 0x000ee20000000a00 */
[----:B0-----:R-:W-:-:S05]  /*0820*/  IMAD.WIDE R8, R2, 0x4, R8 ;  /* 0x0000000402087825 */ /* 0x001fca00078e0208 */
[----:B------:R-:W-:Y:S02]  /*0830*/  STG.E desc[UR4][R8.64], RZ ;  /* 0x000000ff08007986 */ /* 0x000fe4000c101904 */
[----:B------:R-:W0:Y:S01]  /*0840*/  LDC.64 R6, c[0x4][0x18] ;  /* 0x01000600ff067b82 */ /* 0x000e220000000a00 */
[----:B-1----:R-:W-:-:S05]  /*0850*/  IMAD.WIDE R10, R2, 0x4, R10 ;  /* 0x00000004020a7825 */ /* 0x002fca00078e020a */
[----:B----4-:R-:W4:Y:S01]  /*0860*/  LDG.E R14, desc[UR4][R10.64] ;  /* 0x000000040a0e7981 */ /* 0x010f22000c1e1900 */
[----:B--2---:R-:W-:-:S05]  /*0870*/  IMAD.WIDE R12, R2, 0x4, R12 ;  /* 0x00000004020c7825 */ /* 0x004fca00078e020c */
[----:B------:R-:W2:Y:S04]  /*0880*/  LDG.E R15, desc[UR4][R12.64] ;  /* 0x000000040c0f7981 */ /* 0x000ea8000c1e1900 */
[----:B---3--:R-:W2:Y:S04]  /*0890*/  LDG.E R0, desc[UR4][R4.64] ;  /* 0x0000000404007981 */ /* 0x008ea8000c1e1900 */
[----:B0-----:R-:W3:Y:S01]  /*08a0*/  LDG.E R19, desc[UR4][R6.64] ;  /* 0x0000000406137981 */ /* 0x001ee2000c1e1900 */
[----:B----4-:R-:W-:Y:S01]  /*08b0*/  FADD R17, -R14, 1 ;  /* 0x3f8000000e117421 */ /* 0x010fe20000000100 */
[----:B--2---:R-:W-:-:S03]  /*08c0*/  FMUL R0, R0, R15 ;  /* 0x0000000f00007220 */ /* 0x004fc60000400000 */
[----:B---3--:R-:W-:-:S04]  /*08d0*/  FFMA R17, R14, R17, R19 ;  /* 0x000000110e117223 */ /* 0x008fc80000000013 */
[----:B------:R-:W-:-:S05]  /*08e0*/  FFMA R17, R0, R17, RZ ;  /* 0x0000001100117223 */ /* 0x000fca00000000ff */
[----:B------:R0:W-:Y:S04]  /*08f0*/  STG.E desc[UR4][R8.64], R17 ;  /* 0x0000001108007986 */ /* 0x0001e8000c101904 */
[----:B------:R-:W2:Y:S04]  /*0900*/  LDG.E R14, desc[UR4][R10.64] ;  /* 0x000000040a0e7981 */ /* 0x000ea8000c1e1900 */
[----:B------:R-:W3:Y:S04]  /*0910*/  LDG.E R0, desc[UR4][R4.64+0x4] ;  /* 0x0000040404007981 */ /* 0x000ee8000c1e1900 */
[----:B------:R-:W3:Y:S04]  /*0920*/  LDG.E R15, desc[UR4][R12.64+0x28] ;  /* 0x000028040c0f7981 */ /* 0x000ee8000c1e1900 */
[----:B------:R-:W4:Y:S01]  /*0930*/  LDG.E R21, desc[UR4][R6.64] ;  /* 0x0000000406157981 */ /* 0x000f22000c1e1900 */
[----:B--2---:R-:W-:Y:S01]  /*0940*/  FADD R19, -R14, 1 ;  /* 0x3f8000000e137421 */ /* 0x004fe20000000100 */
[----:B---3--:R-:W-:-:S03]  /*0950*/  FMUL R0, R0, R15 ;  /* 0x0000000f00007220 */ /* 0x008fc60000400000 */
[----:B----4-:R-:W-:-:S04]  /*0960*/  FFMA R19, R14, R19, R21 ;  /* 0x000000130e137223 */ /* 0x010fc80000000015 */
[----:B------:R-:W-:-:S05]  /*0970*/  FFMA R19, R0, R19, R17 ;  /* 0x0000001300137223 */ /* 0x000fca0000000011 */
[----:B------:R1:W-:Y:S04]  /*0980*/  STG.E desc[UR4][R8.64], R19 ;  /* 0x0000001308007986 */ /* 0x0003e8000c101904 */
[----:B------:R-:W0:Y:S04]  /*0990*/  LDG.E R14, desc[UR4][R10.64] ;  /* 0x000000040a0e7981 */ /* 0x000e28000c1e1900 */
[----:B------:R-:W2:Y:S04]  /*09a0*/  LDG.E R0, desc[UR4][R4.64+0x8] ;  /* 0x0000080404007981 */ /* 0x000ea8000c1e1900 */
[----:B------:R-:W2:Y:S04]  /*09b0*/  LDG.E R15, desc[UR4][R12.64+0x50] ;  /* 0x000050040c0f7981 */ /* 0x000ea8000c1e1900 */
[----:B------:R-:W3:Y:S01]  /*09c0*/  LDG.E R21, desc[UR4][R6.64] ;  /* 0x0000000406157981 */ /* 0x000ee2000c1e1900 */
[----:B0-----:R-:W-:Y:S01]  /*09d0*/  FADD R17, -R14, 1 ;  /* 0x3f8000000e117421 */ /* 0x001fe20000000100 */
[----:B--2---:R-:W-:-:S03]  /*09e0*/  FMUL R0, R0, R15 ;  /* 0x0000000f00007220 */ /* 0x004fc60000400000 */
[----:B---3--:R-:W-:-:S04]  /*09f0*/  FFMA R17, R14, R17, R21 ;  /* 0x000000110e117223 */ /* 0x008fc80000000015 */
[----:B------:R-:W-:-:S05]  /*0a00*/  FFMA R17, R0, R17, R19 ;  /* 0x0000001100117223 */ /* 0x000fca0000000013 */
[----:B------:R0:W-:Y:S04]  /*0a10*/  STG.E desc[UR4][R8.64], R17 ;  /* 0x0000001108007986 */ /* 0x0001e8000c101904 */
[----:B------:R-:W1:Y:S04]  /*0a20*/  LDG.E R14, desc[UR4][R10.64] ;  /* 0x000000040a0e7981 */ /* 0x000e68000c1e1900 */
[----:B------:R-:W2:Y:S04]  /*0a30*/  LDG.E R0, desc[UR4][R4.64+0xc] ;  /* 0x00000c0404007981 */ /* 0x000ea8000c1e1900 */
[----:B------:R-:W2:Y:S04]  /*0a40*/  LDG.E R15, desc[UR4][R12.64+0x78] ;  /* 0x000078040c0f7981 */ /* 0x000ea8000c1e1900 */
[----:B------:R-:W3:Y:S01]  /*0a50*/  LDG.E R21, desc[UR4][R6.64] ;  /* 0x0000000406157981 */ /* 0x000ee2000c1e1900 */
[----:B-1----:R-:W-:Y:S01]  /*0a60*/  FADD R19, -R14, 1 ;  /* 0x3f8000000e137421 */ /* 0x002fe20000000100 */
[----:B--2---:R-:W-:-:S03]  /*0a70*/  FMUL R0, R0, R15 ;  /* 0x0000000f00007220 */ /* 0x004fc60000400000 */
[----:B---3--:R-:W-:-:S04]  /*0a80*/  FFMA R19, R14, R19, R21 ;  /* 0x000000130e137223 */ /* 0x008fc80000000015 */
        /* <DEDUP_REMOVED lines=51> */
[----:B------:R-:W-:-:S04]  /*0dc0*/  IADD3 R2, PT, PT, R3, R2, RZ ;  /* 0x0000000203027210 */ /* 0x000fc80007ffe0ff */
[----:B------:R-:W-:Y:S01]  /*0dd0*/  ISETP.GE.AND P0, PT, R2, 0xfa0, PT ;  /* 0x00000fa00200780c */ /* 0x000fe20003f06270 */
[----:B-1----:R-:W-:Y:S01]  /*0de0*/  FADD R19, -R14, 1 ;  /* 0x3f8000000e137421 */ /* 0x002fe20000000100 */
[----:B--2---:R-:W-:-:S03]  /*0df0*/  FMUL R0, R0, R15 ;  /* 0x0000000f00007220 */ /* 0x004fc60000400000 */
[----:B---3--:R-:W-:-:S04]  /*0e00*/  FFMA R19, R14, R19, R21 ;  /* 0x000000130e137223 */ /* 0x008fc80000000015 */
[----:B------:R-:W-:-:S05]  /*0e10*/  FFMA R19, R0, R19, R17 ;  /* 0x0000001300137223 */ /* 0x000fca0000000011 */
[----:B------:R0:W-:Y:S01]  /*0e20*/  STG.E desc[UR4][R8.64], R19 ;  /* 0x0000001308007986 */ /* 0x0001e2000c101904 */
[----:B------:R-:W-:Y:S05]  /*0e30*/  @!P0 BRA `(.L_x_11) ;  /* 0xfffffff800688947 */ /* 0x000fea000383ffff */
[----:B------:R-:W-:Y:S05]  /*0e40*/  EXIT ;  /* 0x000000000000794d */ /* 0x000fea0003800000 */
.L_x_12:
        /* <DEDUP_REMOVED lines=11> */
.L_x_31:


//--------------------- .text._Z13activateNN_L2PfiS_S_S_S_ --------------------------
	.section	.text._Z13activateNN_L2PfiS_S_S_S_,"ax",@progbits
	.align	128
        .global         _Z13activateNN_L2PfiS_S_S_S_
        .type           _Z13activateNN_L2PfiS_S_S_S_,@function
        .size           _Z13activateNN_L2PfiS_S_S_S_,(.L_x_27 - _Z13activateNN_L2PfiS_S_S_S_)
        .other          _Z13activateNN_L2PfiS_S_S_S_,@"STO_CUDA_ENTRY STV_DEFAULT"
_Z13activateNN_L2PfiS_S_S_S_:
.text._Z13activateNN_L2PfiS_S_S_S_:
[----:B------:R-:W-:Y:S01]  /*0000*/  LDC R1, c[0x0][0x37c] ;  /* 0x0000df00ff017b82 */ /* 0x000fe20000000800 */
[----:B------:R-:W0:Y:S01]  /*0010*/  S2R R0, SR_CTAID.X ;  /* 0x0000000000007919 */ /* 0x000e220000002500 */
[----:B------:R-:W1:Y:S01]  /*0020*/  LDCU.64 UR6, c[0x0][0x358] ;  /* 0x00006b00ff0677ac */ /* 0x000e620008000a00 */
[----:B------:R-:W2:Y:S01]  /*0030*/  S2R R3, SR_TID.X ;  /* 0x0000000000037919 */ /* 0x000ea20000002100 */
[----:B0-----:R-:W-:-:S13]  /*0040*/  ISETP.GT.U32.AND P0, PT, R0, 0x9, PT ;  /* 0x000000090000780c */ /* 0x001fda0003f04070 */
[----:B------:R-:W0:Y:S01]  /*0050*/  @!P0 LDC.64 R4, c[0x0][0x398] ;  /* 0x0000e600ff048b82 */ /* 0x000e220000000a00 */
[----:B--2---:R-:W-:-:S07]  /*0060*/  @!P0 IMAD R9, R0, 0xfa0, R3 ;  /* 0x00000fa000098824 */ /* 0x004fce00078e0203 */
[----:B------:R-:W2:Y:S01]  /*0070*/  @!P0 LDC.64 R6, c[0x0][0x3a0] ;  /* 0x0000e800ff068b82 */ /* 0x000ea20000000a00 */
[----:B0-----:R-:W-:-:S05]  /*0080*/  @!P0 IMAD.WIDE.U32 R4, R9, 0x4, R4 ;  /* 0x0000000409048825 */ /* 0x001fca00078e0004 */
[----:B-1----:R-:W3:Y:S01]  /*0090*/  @!P0 LDG.E R8, desc[UR6][R4.64+0xfa0] ;  /* 0x000fa00604088981 */ /* 0x002ee2000c1e1900 */
[----:B--2---:R-:W-:-:S03]  /*00a0*/  @!P0 IMAD.WIDE.U32 R6, R3, 0x4, R6 ;  /* 0x0000000403068825 */ /* 0x004fc600078e0006 */
[----:B------:R-:W2:Y:S04]  /*00b0*/  @!P0 LDG.E R2, desc[UR6][R4.64] ;  /* 0x0000000604028981 */ /* 0x000ea8000c1e1900 */
[----:B------:R-:W3:Y:S04]  /*00c0*/  @!P0 LDG.E R11, desc[UR6][R6.64+0xfa0] ;  /* 0x000fa006060b8981 */ /* 0x000ee8000c1e1900 */
[----:B------:R-:W2:Y:S04]  /*00d0*/  @!P0 LDG.E R9, desc[UR6][R6.64] ;  /* 0x0000000606098981 */ /* 0x000ea8000c1e1900 */
[----:B------:R-:W4:Y:S04]  /*00e0*/  @!P0 LDG.E R13, desc[UR6][R4.64+0x1f40] ;  /* 0x001f4006040d8981 */ /* 0x000f28000c1e1900 */
[----:B------:R-:W4:Y:S04]  /*00f0*/  @!P0 LDG.E R10, desc[UR6][R6.64+0x1f40] ;  /* 0x001f4006060a8981 */ /* 0x000f28000c1e1900 */
[----:B------:R-:W5:Y:S04]  /*0100*/  @!P0 LDG.E R15, desc[UR6][R4.64+0x2ee0] ;  /* 0x002ee006040f8981 */ /* 0x000f68000c1e1900 */
[----:B------:R-:W5:Y:S01]  /*0110*/  @!P0 LDG.E R12, desc[UR6][R6.64+0x2ee0] ;  /* 0x002ee006060c8981 */ /* 0x000f62000c1e1900 */
[----:B------:R-:W0:Y:S01]  /*0120*/  S2UR UR5, SR_CgaCtaId ;  /* 0x00000000000579c3 */ /* 0x000e220000008800 */
[----:B------:R-:W-:-:S02]  /*0130*/  UMOV UR4, 0x400 ;  /* 0x0000040000047882 */ /* 0x000fc40000000000 */
[----:B0-----:R-:W-:Y:S01]  /*0140*/  ULEA UR4, UR5, UR4, 0x18 ;  /* 0x0000000405047291 */ /* 0x001fe2000f8ec0ff */
[----:B---3--:R-:W-:-:S04]  /*0150*/  @!P0 FMUL R11, R8, R11 ;  /* 0x0000000b080b8220 */ /* 0x008fc80000400000 */
[----:B--2---:R-:W-:-:S04]  /*0160*/  @!P0 FFMA R2, R2, R9, R11 ;  /* 0x0000000902028223 */ /* 0x004fc8000000000b */
[----:B----4-:R-:W-:Y:S01]  /*0170*/  @!P0 FFMA R10, R13, R10, R2 ;  /* 0x0000000a0d0a8223 */ /* 0x010fe20000000002 */
[----:B------:R-:W-:-:S03]  /*0180*/  LEA R2, R3, UR4, 0x2 ;  /* 0x0000000403027c11 */ /* 0x000fc6000f8e10ff */
[----:B-----5:R-:W-:-:S05]  /*0190*/  @!P0 FFMA R15, R15, R12, R10 ;  /* 0x0000000c0f0f8223 */ /* 0x020fca000000000a */
[----:B------:R0:W-:Y:S01]  /*01a0*/  @!P0 STS [R2], R15 ;  /* 0x0000000f02008388 */ /* 0x0001e20000000800 */
[----:B------:R-:W-:Y:S06]  /*01b0*/  BAR.SYNC.DEFER_BLOCKING 0x0 ;  /* 0x0000000000007b1d */ /* 0x000fec0000010000 */
[----:B------:R-:W-:Y:S05]  /*01c0*/  @P0 EXIT ;  /* 0x000000000000094d */ /* 0x000fea0003800000 */
[C---:B------:R-:W-:Y:S02]  /*01d0*/  ISETP.GT.U32.AND P0, PT, R3.reuse, 0x1ff, PT ;  /* 0x000001ff0300780c */ /* 0x040fe40003f04070 */
[----:B------:R-:W-:-:S11]  /*01e0*/  ISETP.GT.U32.AND P1, PT, R3, 0xff, PT ;  /* 0x000000ff0300780c */ /* 0x000fd60003f24070 */
[----:B------:R-:W-:Y:S04]  /*01f0*/  @!P0 LDS R4, [R2+0x800] ;  /* 0x0008000002048984 */ /* 0x000fe80000000800 */
[----:B------:R-:W1:Y:S02]  /*0200*/  @!P0 LDS R5, [R2] ;  /* 0x0000000002058984 */ /* 0x000e640000000800 */
[----:B-1----:R-:W-:-:S05]  /*0210*/  @!P0 FADD R5, R4, R5 ;  /* 0x0000000504058221 */ /* 0x002fca0000000000 */
[----:B------:R-:W-:Y:S01]  /*0220*/  @!P0 STS [R2], R5 ;  /* 0x0000000502008388 */ /* 0x000fe20000000800 */
[----:B------:R-:W-:Y:S01]  /*0230*/  BAR.SYNC.DEFER_BLOCKING 0x0 ;  /* 0x0000000000007b1d */ /* 0x000fe20000010000 */
[----:B------:R-:W-:-:S05]  /*0240*/  ISETP.GT.U32.AND P0, PT, R3, 0x7f, PT ;  /* 0x0000007f0300780c */ /* 0x000fca0003f04070 */
        /* <DEDUP_REMOVED lines=15> */
[----:B------:R1:W-:Y:S01]  /*0340*/  @!P1 STS [R2], R5 ;  /* 0x0000000502009388 */ /* 0x0003e20000000800 */
[----:B------:R-:W-:Y:S06]  /*0350*/  BAR.SYNC.DEFER_BLOCKING 0x0 ;  /* 0x0000000000007b1d */ /* 0x000fec0000010000 */
[----:B------:R-:W-:Y:S05]  /*0360*/  @P0 EXIT ;  /* 0x000000000000094d */ /* 0x000fea0003800000 */
[----:B------:R-:W-:Y:S01]  /*0370*/  LDS R4, [R2+0x80] ;  /* 0x0000800002047984 */ /* 0x000fe20000000800 */
[----:B------:R-:W-:-:S03]  /*0380*/  ISETP.NE.AND P0, PT, R3, RZ, PT ;  /* 0x000000ff0300720c */ /* 0x000fc60003f05270 */
[----:B-1----:R-:W1:Y:S02]  /*0390*/  LDS R5, [R2] ;  /* 0x0000000002057984 */ /* 0x002e640000000800 */
[----:B-1----:R-:W-:-:S05]  /*03a0*/  FADD R5, R4, R5 ;  /* 0x0000000504057221 */ /* 0x002fca0000000000 */
[----:B------:R-:W-:Y:S04]  /*03b0*/  STS [R2], R5 ;  /* 0x0000000502007388 */ /* 0x000fe80000000800 */
[----:B------:R-:W-:Y:S04]  /*03c0*/  LDS R4, [R2+0x40] ;  /* 0x0000400002047984 */ /* 0x000fe80000000800 */
[----:B------:R-:W1:Y:S02]  /*03d0*/  LDS R7, [R2] ;  /* 0x0000000002077984 */ /* 0x000e640000000800 */
        /* <DEDUP_REMOVED lines=17> */
[----:B------:R1:W-:Y:S01]  /*04f0*/  STS [R2], R7 ;  /* 0x0000000702007388 */ /* 0x0003e20000000800 */
[----:B------:R-:W-:Y:S05]  /*0500*/  @P0 EXIT ;  /* 0x000000000000094d */ /* 0x000fea0003800000 */
[----:B01----:R-:W0:Y:S01]  /*0510*/  LDC.64 R2, c[0x0][0x398] ;  /* 0x0000e600ff027b82 */ /* 0x003e220000000a00 */
[----:B------:R-:W-:Y:S01]  /*0520*/  IMAD R5, R0, 0xfa0, RZ ;  /* 0x00000fa000057824 */ /* 0x000fe200078e02ff */
[----:B------:R-:W1:Y:S03]  /*0530*/  LDS R4, [UR4] ;  /* 0x00000004ff047984 */ /* 0x000e660008000800 */
[----:B0-----:R-:W-:-:S06]  /*0540*/  IMAD.WIDE.U32 R2, R5, 0x4, R2 ;  /* 0x0000000405027825 */ /* 0x001fcc00078e0002 */
[----:B------:R-:W1:Y:S01]  /*0550*/  LDG.E R3, desc[UR6][R2.64+0x3e80] ;  /* 0x003e800602037981 */ /* 0x000e62000c1e1900 */
[----:B------:R-:W-:Y:S01]  /*0560*/  HFMA2 R5, -RZ, RZ, 0.96630859375, -0.0022525787353515625 ;  /* 0x3bbb989dff057431 */ /* 0x000fe200000001ff */
[----:B------:R-:W-:Y:S01]  /*0570*/  MOV R6, 0x437c0000 ;  /* 0x437c000000067802 */ /* 0x000fe20000000f00 */
[----:B-1----:R-:W-:Y:S02]  /*0580*/  FADD R4, R4, R3 ;  /* 0x0000000304047221 */ /* 0x002fe40000000000 */
[----:B------:R-:W0:Y:S02]  /*0590*/  LDC.64 R2, c[0x0][0x3a8] ;  /* 0x0000ea00ff027b82 */ /* 0x000e240000000a00 */
[----:B------:R-:W-:-:S04]  /*05a0*/  FFMA.SAT R5, R4, -R5, 0.5 ;  /* 0x3f00000004057423 */ /* 0x000fc80000002805 */
[----:B------:R-:W-:-:S04]  /*05b0*/  FFMA.RM R5, R5, R6, 12582913 ;  /* 0x4b40000105057423 */ /* 0x000fc80000004006 */
[C---:B------:R-:W-:Y:S01]  /*05c0*/  FADD R7, R5.reuse, -12583039 ;  /* 0xcb40007f05077421 */ /* 0x040fe20000000000 */
[----:B------:R-:W-:-:S03]  /*05d0*/  IMAD.SHL.U32 R5, R5, 0x800000, RZ ;  /* 0x0080000005057824 */ /* 0x000fc600078e00ff */
[----:B------:R-:W-:-:S04]  /*05e0*/  FFMA R7, R4, -1.4426950216293334961, -R7 ;  /* 0xbfb8aa3b04077823 */ /* 0x000fc80000000807 */
[----:B------:R-:W-:-:S04]  /*05f0*/  FFMA R7, R4, -1.925963033500011079e-08, R7 ;  /* 0xb2a5706004077823 */ /* 0x000fc80000000007 */
[----:B------:R-:W1:Y:S01]  /*0600*/  MUFU.EX2 R4, R7 ;  /* 0x0000000700047308 */ /* 0x000e620000000800 */
[----:B0-----:R-:W-:-:S04]  /*0610*/  IMAD.WIDE.U32 R2, R0, 0x4, R2 ;  /* 0x0000000400027825 */ /* 0x001fc800078e0002 */
[----:B-1----:R-:W-:-:S05]  /*0620*/  FFMA R5, R5, R4, 1 ;  /* 0x3f80000005057423 */ /* 0x002fca0000000004 */
[----:B------:R-:W-:-:S04]  /*0630*/  IADD3 R4, PT, PT, R5, 0x1800000, RZ ;  /* 0x0180000005047810 */ /* 0x000fc80007ffe0ff */
[----:B------:R-:W-:-:S04]  /*0640*/  LOP3.LUT R4, R4, 0x7f800000, RZ, 0xc0, !PT ;  /* 0x7f80000004047812 */ /* 0x000fc800078ec0ff */
[----:B------:R-:W-:-:S13]  /*0650*/  ISETP.GT.U32.AND P0, PT, R4, 0x1ffffff, PT ;  /* 0x01ffffff0400780c */ /* 0x000fda0003f04070 */
[----:B------:R-:W-:Y:S05]  /*0660*/  @P0 BRA `(.L_x_13) ;  /* 0x00000000000c0947 */ /* 0x000fea0003800000 */
[----:B------:R-:W-:-:S07]  /*0670*/  MOV R4, 0x690 ;  /* 0x0000069000047802 */ /* 0x000fce0000000f00 */
[----:B------:R-:W-:Y:S05]  /*0680*/  CALL.REL.NOINC `($__internal_0_$__cuda_sm20_rcp_rn_f32_slowpath) ;  /* 0x00000000001c7944 */ /* 0x000fea0003c00000 */
[----:B------:R-:W-:Y:S05]  /*0690*/  BRA `(.L_x_14) ;  /* 0x0000000000107947 */ /* 0x000fea0003800000 */
.L_x_13:
[----:B------:R-:W0:Y:S02]  /*06a0*/  MUFU.RCP R0, R5 ;  /* 0x0000000500007308 */ /* 0x000e240000001000 */
[----:B0-----:R-:W-:-:S04]  /*06b0*/  FFMA R4, R5, R0, -1 ;  /* 0xbf80000005047423 */ /* 0x001fc80000000000 */
[----:B------:R-:W-:-:S04]  /*06c0*/  FADD.FTZ R7, -R4, -RZ ;  /* 0x800000ff04077221 */ /* 0x000fc80000010100 */
[----:B------:R-:W-:-:S07]  /*06d0*/  FFMA R7, R0, R7, R0 ;  /* 0x0000000700077223 */ /* 0x000fce0000000000 */
.L_x_14:
[----:B------:R-:W-:Y:S01]  /*06e0*/  STG.E desc[UR6][R2.64], R7 ;  /* 0x0000000702007986 */ /* 0x000fe2000c101906 */
[----:B------:R-:W-:Y:S05]  /*06f0*/  EXIT ;  /* 0x000000000000794d */ /* 0x000fea0003800000 */
        .weak           $__internal_0_$__cuda_sm20_rcp_rn_f32_slowpath
        .type           $__internal_0_$__cuda_sm20_rcp_rn_f32_slowpath,@function
        .size           $__internal_0_$__cuda_sm20_rcp_rn_f32_slowpath,(.L_x_27 - $__internal_0_$__cuda_sm20_rcp_rn_f32_slowpath)
$__internal_0_$__cuda_sm20_rcp_rn_f32_slowpath:
[----:B------:R-:W-:-:S05]  /*0700*/  IMAD.SHL.U32 R0, R5, 0x2, RZ ;  /* 0x0000000205007824 */ /* 0x000fca00078e00ff */
[----:B------:R-:W-:Y:S02]  /*0710*/  SHF.R.U32.HI R6, RZ, 0x18, R0 ;  /* 0x00000018ff067819 */ /* 0x000fe40000011600 */
[----:B------:R-:W-:Y:S02]  /*0720*/  MOV R0, R5 ;  /* 0x0000000500007202 */ /* 0x000fe40000000f00 */
[----:B------:R-:W-:-:S13]  /*0730*/  ISETP.NE.U32.AND P0, PT, R6, RZ, PT ;  /* 0x000000ff0600720c */ /* 0x000fda0003f05070 */
[----:B------:R-:W-:Y:S05]  /*0740*/  @P0 BRA `(.L_x_15) ;  /* 0x00000000002c0947 */ /* 0x000fea0003800000 */
[----:B------:R-:W-:-:S04]  /*0750*/  SHF.L.U32 R5, R0, 0x1, RZ ;  /* 0x0000000100057819 */ /* 0x000fc800000006ff */
[----:B------:R-:W-:-:S13]  /*0760*/  ISETP.NE.AND P0, PT, R5, RZ, PT ;  /* 0x000000ff0500720c */ /* 0x000fda0003f05270 */
[----:B------:R0:W1:Y:S01]  /*0770*/  @!P0 MUFU.RCP R5, R0 ;  /* 0x0000000000058308 */ /* 0x0000620000001000 */
[----:B------:R-:W-:Y:S05]  /*0780*/  @!P0 BRA `(.L_x_16) ;  /* 0x0000000000a48947 */ /* 0x000fea0003800000 */
[----:B------:R-:W-:-:S04]  /*0790*/  FFMA R6, R0, 1.84467440737095516160e+19, RZ ;  /* 0x5f80000000067823 */ /* 0x000fc800000000ff */
[----:B-1----:R-:W0:Y:S02]  /*07a0*/  MUFU.RCP R5, R6 ;  /* 0x0000000600057308 */ /* 0x002e240000001000 */
[----:B0-----:R-:W-:-:S04]  /*07b0*/  FFMA R0, R6, R5, -1 ;  /* 0xbf80000006007423 */ /* 0x001fc80000000005 */
[----:B------:R-:W-:-:S04]  /*07c0*/  FADD.FTZ R0, -R0, -RZ ;  /* 0x800000ff00007221 */ /* 0x000fc80000010100 */
[----:B------:R-:W-:-:S04]  /*07d0*/  FFMA R0, R5, R0, R5 ;  /* 0x0000000005007223 */ /* 0x000fc80000000005 */
[----:B------:R-:W-:Y:S01]  /*07e0*/  FFMA R5, R0, 1.84467440737095516160e+19, RZ ;  /* 0x5f80000000057823 */ /* 0x000fe200000000ff */
[----:B------:R-:W-:Y:S06]  /*07f0*/  BRA `(.L_x_16) ;  /* 0x0000000000887947 */ /* 0x000fec0003800000 */
.L_x_15:
[----:B------:R-:W-:-:S05]  /*0800*/  VIADD R5, R6, 0xffffff03 ;  /* 0xffffff0306057836 */ /* 0x000fca0000000000 */
[----:B------:R-:W-:-:S13]  /*0810*/  ISETP.GT.U32.AND P0, PT, R5, 0x1, PT ;  /* 0x000000010500780c */ /* 0x000fda0003f04070 */
[----:B------:R-:W-:Y:S05]  /*0820*/  @P0 BRA `(.L_x_17) ;  /* 0x0000000000780947 */ /* 0x000fea0003800000 */
[----:B------:R-:W-:Y:S01]  /*0830*/  LOP3.LUT R7, R0, 0x7fffff, RZ, 0xc0, !PT ;  /* 0x007fffff00077812 */ /* 0x000fe200078ec0ff */
[----:B------:R-:W-:-:S03]  /*0840*/  HFMA2 R12, -RZ, RZ, 0, 1.78813934326171875e-07 ;  /* 0x00000003ff0c7431 */ /* 0x000fc600000001ff */
[----:B------:R-:W-:-:S04]  /*0850*/  LOP3.LUT R7, R7, 0x3f800000, RZ, 0xfc, !PT ;  /* 0x3f80000007077812 */ /* 0x000fc800078efcff */
[----:B------:R-:W0:Y:S01]  /*0860*/  MUFU.RCP R8, R7 ;  /* 0x0000000700087308 */ /* 0x000e220000001000 */
[----:B------:R-:W-:Y:S01]  /*0870*/  SHF.L.U32 R11, R12, R5, RZ ;  /* 0x000000050c0b7219 */ /* 0x000fe200000006ff */
[----:B0-----:R-:W-:-:S04]  /*0880*/  FFMA R9, R7, R8, -1 ;  /* 0xbf80000007097423 */ /* 0x001fc80000000008 */
[----:B------:R-:W-:-:S04]  /*0890*/  FADD.FTZ R9, -R9, -RZ ;  /* 0x800000ff09097221 */ /* 0x000fc80000010100 */
[CCC-:B------:R-:W-:Y:S01]  /*08a0*/  FFMA.RM R10, R8.reuse, R9.reuse, R8.reuse ;  /* 0x00000009080a7223 */ /* 0x1c0fe20000004008 */
[----:B------:R-:W-:-:S04]  /*08b0*/  FFMA.RP R9, R8, R9, R8 ;  /* 0x0000000908097223 */ /* 0x000fc80000008008 */
[C---:B------:R-:W-:Y:S02]  /*08c0*/  LOP3.LUT R8, R10.reuse, 0x7fffff, RZ, 0xc0, !PT ;  /* 0x007fffff0a087812 */ /* 0x040fe400078ec0ff */
[----:B------:R-:W-:Y:S02]  /*08d0*/  FSETP.NEU.FTZ.AND P0, PT, R10, R9, PT ;  /* 0x000000090a00720b */ /* 0x000fe40003f1d000 */
[----:B------:R-:W-:Y:S02]  /*08e0*/  LOP3.LUT R8, R8, 0x800000, RZ, 0xfc, !PT ;  /* 0x0080000008087812 */ /* 0x000fe400078efcff */
[----:B------:R-:W-:Y:S02]  /*08f0*/  SEL R9, RZ, 0xffffffff, !P0 ;  /* 0xffffffffff097807 */ /* 0x000fe40004000000 */
[----:B------:R-:W-:Y:S02]  /*0900*/  LOP3.LUT R10, R11, R8, RZ, 0xc0, !PT ;  /* 0x000000080b0a7212 */ /* 0x000fe400078ec0ff */
[----:B------:R-:W-:-:S02]  /*0910*/  IADD3 R9, PT, PT, -R9, RZ, RZ ;  /* 0x000000ff09097210 */ /* 0x000fc40007ffe1ff */
[-C--:B------:R-:W-:Y:S02]  /*0920*/  SHF.R.U32.HI R10, RZ, R5.reuse, R10 ;  /* 0x00000005ff0a7219 */ /* 0x080fe4000001160a */
[----:B------:R-:W-:Y:S02]  /*0930*/  LOP3.LUT P1, RZ, R9, R5, R8, 0xf8, !PT ;  /* 0x0000000509ff7212 */ /* 0x000fe4000782f808 */
[C---:B------:R-:W-:Y:S02]  /*0940*/  LOP3.LUT P0, RZ, R10.reuse, 0x1, RZ, 0xc0, !PT ;  /* 0x000000010aff7812 */ /* 0x040fe4000780c0ff */
[----:B------:R-:W-:-:S04]  /*0950*/  LOP3.LUT P2, RZ, R10, 0x2, RZ, 0xc0, !PT ;  /* 0x000000020aff7812 */ /* 0x000fc8000784c0ff */
[----:B------:R-:W-:Y:S02]  /*0960*/  PLOP3.LUT P0, PT, P0, P1, P2, 0xe0, 0x0 ;  /* 0x000000000000781c */ /* 0x000fe40000703c20 */
[----:B------:R-:W-:Y:S02]  /*0970*/  LOP3.LUT P1, RZ, R0, 0x7fffff, RZ, 0xc0, !PT ;  /* 0x007fffff00ff7812 */ /* 0x000fe4000782c0ff */
[----:B------:R-:W-:-:S05]  /*0980*/  SEL R5, RZ, 0x1, !P0 ;  /* 0x00000001ff057807 */ /* 0x000fca0004000000 */
[----:B------:R-:W-:-:S05]  /*0990*/  IMAD.MOV R5, RZ, RZ, -R5 ;  /* 0x000000ffff057224 */ /* 0x000fca00078e0a05 */
[----:B------:R-:W-:Y:S02]  /*09a0*/  ISETP.GE.AND P0, PT, R5, RZ, PT ;  /* 0x000000ff0500720c */ /* 0x000fe40003f06270 */
[----:B------:R-:W-:-:S04]  /*09b0*/  IADD3 R5, PT, PT, R6, -0xfc, RZ ;  /* 0xffffff0406057810 */ /* 0x000fc80007ffe0ff */
[----:B------:R-:W-:-:S07]  /*09c0*/  SHF.R.U32.HI R5, RZ, R5, R8 ;  /* 0x00000005ff057219 */ /* 0x000fce0000011608 */
[----:B------:R-:W-:-:S05]  /*09d0*/  @!P0 IADD3 R5, PT, PT, R5, 0x1, RZ ;  /* 0x0000000105058810 */ /* 0x000fca0007ffe0ff */
[----:B------:R-:W-:-:S05]  /*09e0*/  @!P1 IMAD.SHL.U32 R5, R5, 0x2, RZ ;  /* 0x0000000205059824 */ /* 0x000fca00078e00ff */
[----:B------:R-:W-:Y:S01]  /*09f0*/  LOP3.LUT R5, R5, 0x80000000, R0, 0xf8, !PT ;  /* 0x8000000005057812 */ /* 0x000fe200078ef800 */
[----:B------:R-:W-:Y:S06]  /*0a00*/  BRA `(.L_x_16) ;  /* 0x0000000000047947 */ /* 0x000fec0003800000 */
.L_x_17:
[----:B------:R2:W3:Y:S02]  /*0a10*/  MUFU.RCP R5, R0 ;  /* 0x0000000000057308 */ /* 0x0004e40000001000 */
.L_x_16:
[----:B-1-3--:R-:W-:Y:S02]  /*0a20*/  MOV R7, R5 ;  /* 0x0000000500077202 */ /* 0x00afe40000000f00 */
[----:B------:R-:W-:-:S04]  /*0a30*/  MOV R5, 0x0 ;  /* 0x0000000000057802 */ /* 0x000fc80000000f00 */
[----:B0-2---:R-:W-:Y:S05]  /*0a40*/  RET.REL.NODEC R4 `(_Z13activateNN_L2PfiS_S_S_S_) ;  /* 0xfffffff4046c7950 */ /* 0x005fea0003c3ffff */
.L_x_18:
        /* <DEDUP_REMOVED lines=11> */
.L_x_27:


//--------------------- .text._Z13activateNN_L1PfiS_S_S_S_ --------------------------
	.section	.text._Z13activateNN_L1PfiS_S_S_S_,"ax",@progbits
	.align	128
        .global         _Z13activateNN_L1PfiS_S_S_S_
        .type           _Z13activateNN_L1PfiS_S_S_S_,@function
        .size           _Z13activateNN_L1PfiS_S_S_S_,(.L_x_28 - _Z13activateNN_L1PfiS_S_S_S_)
        .other          _Z13activateNN_L1PfiS_S_S_S_,@"STO_CUDA_ENTRY STV_DEFAULT"
_Z13activateNN_L1PfiS_S_S_S_:
.text._Z13activateNN_L1PfiS_S_S_S_:
[----:B------:R-:W-:Y:S01]  /*0000*/  LDC R1, c[0x0][0x37c] ;  /* 0x0000df00ff017b82 */ /* 0x000fe20000000800 */
[----:B------:R-:W0:Y:S01]  /*0010*/  S2R R3, SR_TID.X ;  /* 0x0000000000037919 */ /* 0x000e220000002100 */
[----:B------:R-:W1:Y:S01]  /*0020*/  LDCU.64 UR6, c[0x0][0x358] ;  /* 0x00006b00ff0677ac */ /* 0x000e620008000a00 */
[----:B------:R-:W2:Y:S01]  /*0030*/  S2R R0, SR_CTAID.X ;  /* 0x0000000000007919 */ /* 0x000ea20000002500 */
[----:B0-----:R-:W-:-:S04]  /*0040*/  ISETP.GT.U32.AND P0, PT, R3, 0x30f, PT ;  /* 0x0000030f0300780c */ /* 0x001fc80003f04070 */
[----:B--2---:R-:W-:-:S13]  /*0050*/  ISETP.GT.U32.OR P0, PT, R0, 0xf9f, P0 ;  /* 0x00000f9f0000780c */ /* 0x004fda0000704470 */
[----:B------:R-:W0:Y:S01]  /*0060*/  @!P0 LDC R2, c[0x0][0x388] ;  /* 0x0000e200ff028b82 */ /* 0x000e220000000800 */
[----:B------:R-:W-:-:S07]  /*0070*/  @!P0 IMAD R9, R0, 0x310, R3 ;  /* 0x0000031000098824 */ /* 0x000fce00078e0203 */
[----:B------:R-:W2:Y:S08]  /*0080*/  @!P0 LDC.64 R4, c[0x0][0x390] ;  /* 0x0000e400ff048b82 */ /* 0x000eb00000000a00 */
[----:B------:R-:W3:Y:S01]  /*0090*/  @!P0 LDC.64 R6, c[0x0][0x380] ;  /* 0x0000e000ff068b82 */ /* 0x000ee20000000a00 */
[----:B0-----:R-:W-:Y:S02]  /*00a0*/  @!P0 IMAD R11, R2, 0x310, R3 ;  /* 0x00000310020b8824 */ /* 0x001fe400078e0203 */
[----:B--2---:R-:W-:-:S06]  /*00b0*/  @!P0 IMAD.WIDE.U32 R4, R9, 0x4, R4 ;  /* 0x0000000409048825 */ /* 0x004fcc00078e0004 */
[----:B-1----:R-:W2:Y:S01]  /*00c0*/  @!P0 LDG.E R4, desc[UR6][R4.64] ;  /* 0x0000000604048981 */ /* 0x002ea2000c1e1900 */
[----:B---3--:R-:W-:-:S06]  /*00d0*/  @!P0 IMAD.WIDE.U32 R6, R11, 0x4, R6 ;  /* 0x000000040b068825 */ /* 0x008fcc00078e0006 */
[----:B------:R-:W2:Y:S01]  /*00e0*/  @!P0 LDG.E R7, desc[UR6][R6.64] ;  /* 0x0000000606078981 */ /* 0x000ea2000c1e1900 */
[----:B------:R-:W0:Y:S01]  /*00f0*/  S2UR UR5, SR_CgaCtaId ;  /* 0x00000000000579c3 */ /* 0x000e220000008800 */
[----:B------:R-:W-:Y:S02]  /*0100*/  UMOV UR4, 0x400 ;  /* 0x0000040000047882 */ /* 0x000fe40000000000 */
[----:B0-----:R-:W-:-:S06]  /*0110*/  ULEA UR4, UR5, UR4, 0x18 ;  /* 0x0000000405047291 */ /* 0x001fcc000f8ec0ff */
[----:B------:R-:W-:Y:S01]  /*0120*/  LEA R2, R3, UR4, 0x2 ;  /* 0x0000000403027c11 */ /* 0x000fe2000f8e10ff */
[----:B------:R-:W-:Y:S01]  /*0130*/  BSSY.RECONVERGENT B0, `(.L_x_19) ;  /* 0x0000008000007945 */ /* 0x000fe20003800200 */
[----:B------:R-:W-:Y:S01]  /*0140*/  ISETP.GT.U32.AND P1, PT, R0, 0xf9f, PT ;  /* 0x00000f9f0000780c */ /* 0x000fe20003f24070 */
[----:B--2---:R-:W-:-:S05]  /*0150*/  @!P0 FMUL R9, R4, R7 ;  /* 0x0000000704098220 */ /* 0x004fca0000400000 */
[----:B------:R0:W-:Y:S01]  /*0160*/  @!P0 STS [R2], R9 ;  /* 0x0000000902008388 */ /* 0x0001e20000000800 */
[----:B------:R-:W-:Y:S06]  /*0170*/  @!P0 BRA `(.L_x_20) ;  /* 0x00000000000c8947 */ /* 0x000fec0003800000 */
[----:B------:R-:W-:-:S04]  /*0180*/  ISETP.GE.U32.AND P0, PT, R3, 0x310, PT ;  /* 0x000003100300780c */ /* 0x000fc80003f06070 */
[----:B------:R-:W-:-:S13]  /*0190*/  ISETP.GT.U32.OR P0, PT, R0, 0xf9f, !P0 ;  /* 0x00000f9f0000780c */ /* 0x000fda0004704470 */
[----:B------:R1:W-:Y:S02]  /*01a0*/  @!P0 STS [R2], RZ ;  /* 0x000000ff02008388 */ /* 0x0003e40000000800 */
.L_x_20:
[----:B------:R-:W-:Y:S05]  /*01b0*/  BSYNC.RECONVERGENT B0 ;  /* 0x0000000000007941 */ /* 0x000fea0003800200 */
.L_x_19:
[----:B------:R-:W-:Y:S06]  /*01c0*/  BAR.SYNC.DEFER_BLOCKING 0x0 ;  /* 0x0000000000007b1d */ /* 0x000fec0000010000 */
[----:B------:R-:W-:Y:S05]  /*01d0*/  @P1 EXIT ;  /* 0x000000000000194d */ /* 0x000fea0003800000 */
[C---:B------:R-:W-:Y:S02]  /*01e0*/  ISETP.GT.U32.AND P0, PT, R3.reuse, 0x1ff, PT ;  /* 0x000001ff0300780c */ /* 0x040fe40003f04070 */
[----:B------:R-:W-:-:S11]  /*01f0*/  ISETP.GT.U32.AND P1, PT, R3, 0xff, PT ;  /* 0x000000ff0300780c */ /* 0x000fd60003f24070 */
[----:B------:R-:W-:Y:S04]  /*0200*/  @!P0 LDS R4, [R2+0x800] ;  /* 0x0008000002048984 */ /* 0x000fe80000000800 */
[----:B------:R-:W2:Y:S02]  /*0210*/  @!P0 LDS R5, [R2] ;  /* 0x0000000002058984 */ /* 0x000ea40000000800 */
[----:B--2---:R-:W-:-:S05]  /*0220*/  @!P0 FADD R5, R4, R5 ;  /* 0x0000000504058221 */ /* 0x004fca0000000000 */
[----:B------:R-:W-:Y:S01]  /*0230*/  @!P0 STS [R2], R5 ;  /* 0x0000000502008388 */ /* 0x000fe20000000800 */
[----:B------:R-:W-:Y:S01]  /*0240*/  BAR.SYNC.DEFER_BLOCKING 0x0 ;  /* 0x0000000000007b1d */ /* 0x000fe20000010000 */
[----:B------:R-:W-:-:S05]  /*0250*/  ISETP.GT.U32.AND P0, PT, R3, 0x7f, PT ;  /* 0x0000007f0300780c */ /* 0x000fca0003f04070 */
[----:B------:R-:W-:Y:S04]  /*0260*/  @!P1 LDS R4, [R2+0x400] ;  /* 0x0004000002049984 */ /* 0x000fe80000000800 */
[----:B------:R-:W2:Y:S02]  /*0270*/  @!P1 LDS R7, [R2] ;  /* 0x0000000002079984 */ /* 0x000ea40000000800 */
[----:B--2---:R-:W-:-:S05]  /*0280*/  @!P1 FADD R7, R4, R7 ;  /* 0x0000000704079221 */ /* 0x004fca0000000000 */
[----:B------:R-:W-:Y:S01]  /*0290*/  @!P1 STS [R2], R7 ;  /* 0x0000000702009388 */ /* 0x000fe20000000800 */
[----:B------:R-:W-:Y:S01]  /*02a0*/  BAR.SYNC.DEFER_BLOCKING 0x0 ;  /* 0x0000000000007b1d */ /* 0x000fe20000010000 */
[----:B------:R-:W-:-:S05]  /*02b0*/  ISETP.GT.U32.AND P1, PT, R3, 0x3f, PT ;  /* 0x0000003f0300780c */ /* 0x000fca0003f24070 */
[----:B------:R-:W-:Y:S04]  /*02c0*/  @!P0 LDS R4, [R2+0x200] ;  /* 0x0002000002048984 */ /* 0x000fe80000000800 */
[----:B0-----:R-:W0:Y:S02]  /*02d0*/  @!P0 LDS R9, [R2] ;  /* 0x0000000002098984 */ /* 0x001e240000000800 */
[----:B0-----:R-:W-:-:S05]  /*02e0*/  @!P0 FADD R9, R4, R9 ;  /* 0x0000000904098221 */ /* 0x001fca0000000000 */
[----:B------:R-:W-:Y:S01]  /*02f0*/  @!P0 STS [R2], R9 ;  /* 0x0000000902008388 */ /* 0x000fe20000000800 */
[----:B------:R-:W-:Y:S01]  /*0300*/  BAR.SYNC.DEFER_BLOCKING 0x0 ;  /* 0x0000000000007b1d */ /* 0x000fe20000010000 */
[----:B------:R-:W-:-:S05]  /*0310*/  ISETP.GT.U32.AND P0, PT, R3, 0x1f, PT ;  /* 0x0000001f0300780c */ /* 0x000fca0003f04070 */
[----:B------:R-:W-:Y:S04]  /*0320*/  @!P1 LDS R4, [R2+0x100] ;  /* 0x0001000002049984 */ /* 0x000fe80000000800 */
[----:B------:R-:W0:Y:S02]  /*0330*/  @!P1 LDS R5, [R2] ;  /* 0x0000000002059984 */ /* 0x000e240000000800 */
[----:B0-----:R-:W-:-:S05]  /*0340*/  @!P1 FADD R5, R4, R5 ;  /* 0x0000000504059221 */ /* 0x001fca0000000000 */
[----:B------:R0:W-:Y:S01]  /*0350*/  @!P1 STS [R2], R5 ;  /* 0x0000000502009388 */ /* 0x0001e20000000800 */
[----:B------:R-:W-:Y:S06]  /*0360*/  BAR.SYNC.DEFER_BLOCKING 0x0 ;  /* 0x0000000000007b1d */ /* 0x000fec0000010000 */
[----:B------:R-:W-:Y:S05]  /*0370*/  @P0 EXIT ;  /* 0x000000000000094d */ /* 0x000fea0003800000 */
[----:B------:R-:W-:Y:S01]  /*0380*/  LDS R4, [R2+0x80] ;  /* 0x0000800002047984 */ /* 0x000fe20000000800 */
[----:B------:R-:W-:-:S03]  /*0390*/  ISETP.NE.AND P0, PT, R3, RZ, PT ;  /* 0x000000ff0300720c */ /* 0x000fc60003f05270 */
[----:B0-----:R-:W0:Y:S02]  /*03a0*/  LDS R5, [R2] ;  /* 0x0000000002057984 */ /* 0x001e240000000800 */
[----:B0-----:R-:W-:-:S05]  /*03b0*/  FADD R5, R4, R5 ;  /* 0x0000000504057221 */ /* 0x001fca0000000000 */
[----:B------:R-:W-:Y:S04]  /*03c0*/  STS [R2], R5 ;  /* 0x0000000502007388 */ /* 0x000fe80000000800 */
[----:B------:R-:W-:Y:S04]  /*03d0*/  LDS R4, [R2+0x40] ;  /* 0x0000400002047984 */ /* 0x000fe80000000800 */
[----:B------:R-:W0:Y:S02]  /*03e0*/  LDS R7, [R2] ;  /* 0x0000000002077984 */ /* 0x000e240000000800 */
        /* <DEDUP_REMOVED lines=17> */
[----:B------:R0:W-:Y:S01]  /*0500*/  STS [R2], R7 ;  /* 0x0000000702007388 */ /* 0x0001e20000000800 */
[----:B------:R-:W-:Y:S05]  /*0510*/  @P0 EXIT ;  /* 0x000000000000094d */ /* 0x000fea0003800000 */
[----:B01----:R-:W0:Y:S01]  /*0520*/  LDC.64 R2, c[0x0][0x390] ;  /* 0x0000e400ff027b82 */ /* 0x003e220000000a00 */
[----:B------:R-:W-:Y:S01]  /*0530*/  IMAD R5, R0, 0x310, RZ ;  /* 0x0000031000057824 */ /* 0x000fe200078e02ff */
[----:B------:R-:W1:Y:S03]  /*0540*/  LDS R4, [UR4] ;  /* 0x00000004ff047984 */ /* 0x000e660008000800 */
[----:B0-----:R-:W-:-:S06]  /*0550*/  IMAD.WIDE.U32 R2, R5, 0x4, R2 ;  /* 0x0000000405027825 */ /* 0x001fcc00078e0002 */
[----:B------:R-:W1:Y:S01]  /*0560*/  LDG.E R3, desc[UR6][R2.64+0xc40] ;  /* 0x000c400602037981 */ /* 0x000e62000c1e1900 */
[----:B------:R-:W-:Y:S02]  /*0570*/  IMAD.MOV.U32 R5, RZ, RZ, 0x3bbb989d ;  /* 0x3bbb989dff057424 */ /* 0x000fe400078e00ff */
[----:B------:R-:W-:Y:S02]  /*0580*/  IMAD.MOV.U32 R6, RZ, RZ, 0x437c0000 ;  /* 0x437c0000ff067424 */ /* 0x000fe400078e00ff */
[----:B-1----:R-:W-:Y:S02]  /*0590*/  FADD R4, R4, R3 ;  /* 0x0000000304047221 */ /* 0x002fe40000000000 */
[----:B------:R-:W0:Y:S02]  /*05a0*/  LDC.64 R2, c[0x0][0x3a0] ;  /* 0x0000e800ff027b82 */ /* 0x000e240000000a00 */
[----:B------:R-:W-:-:S04]  /*05b0*/  FFMA.SAT R5, R4, -R5, 0.5 ;  /* 0x3f00000004057423 */ /* 0x000fc80000002805 */
[----:B------:R-:W-:-:S04]  /*05c0*/  FFMA.RM R5, R5, R6, 12582913 ;  /* 0x4b40000105057423 */ /* 0x000fc80000004006 */
[C---:B------:R-:W-:Y:S01]  /*05d0*/  FADD R7, R5.reuse, -12583039 ;  /* 0xcb40007f05077421 */ /* 0x040fe20000000000 */
[----:B------:R-:W-:-:S03]  /*05e0*/  SHF.L.U32 R5, R5, 0x17, RZ ;  /* 0x0000001705057819 */ /* 0x000fc600000006ff */
[----:B------:R-:W-:-:S04]  /*05f0*/  FFMA R7, R4, -1.4426950216293334961, -R7 ;  /* 0xbfb8aa3b04077823 */ /* 0x000fc80000000807 */
[----:B------:R-:W-:-:S04]  /*0600*/  FFMA R7, R4, -1.925963033500011079e-08, R7 ;  /* 0xb2a5706004077823 */ /* 0x000fc80000000007 */
[----:B------:R-:W1:Y:S01]  /*0610*/  MUFU.EX2 R4, R7 ;  /* 0x0000000700047308 */ /* 0x000e620000000800 */
[----:B0-----:R-:W-:-:S04]  /*0620*/  IMAD.WIDE.U32 R2, R0, 0x4, R2 ;  /* 0x0000000400027825 */ /* 0x001fc800078e0002 */
[----:B-1----:R-:W-:-:S04]  /*0630*/  FFMA R5, R5, R4, 1 ;  /* 0x3f80000005057423 */ /* 0x002fc80000000004 */
[----:B------:R-:W-:-:S05]  /*0640*/  VIADD R4, R5, 0x1800000 ;  /* 0x0180000005047836 */ /* 0x000fca0000000000 */
[----:B------:R-:W-:-:S04]  /*0650*/  LOP3.LUT R4, R4, 0x7f800000, RZ, 0xc0, !PT ;  /* 0x7f80000004047812 */ /* 0x000fc800078ec0ff */
[----:B------:R-:W-:-:S13]  /*0660*/  ISETP.GT.U32.AND P0, PT, R4, 0x1ffffff, PT ;  /* 0x01ffffff0400780c */ /* 0x000fda0003f04070 */
[----:B------:R-:W-:Y:S05]  /*0670*/  @P0 BRA `(.L_x_21) ;  /* 0x00000000000c0947 */ /* 0x000fea0003800000 */
[----:B------:R-:W-:-:S07]  /*0680*/  MOV R4, 0x6a0 ;  /* 0x000006a000047802 */ /* 0x000fce0000000f00 */
[----:B------:R-:W-:Y:S05]  /*0690*/  CALL.REL.NOINC `($__internal_1_$__cuda_sm20_rcp_rn_f32_slowpath) ;  /* 0x00000000001c7944 */ /* 0x000fea0003c00000 */
[----:B------:R-:W-:Y:S05]  /*06a0*/  BRA `(.L_x_22) ;  /* 0x0000000000107947 */ /* 0x000fea0003800000 */
.L_x_21:
[----:B------:R-:W0:Y:S02]  /*06b0*/  MUFU.RCP R0, R5 ;  /* 0x0000000500007308 */ /* 0x000e240000001000 */
[----:B0-----:R-:W-:-:S04]  /*06c0*/  FFMA R4, R5, R0, -1 ;  /* 0xbf80000005047423 */ /* 0x001fc80000000000 */
[----:B------:R-:W-:-:S04]  /*06d0*/  FADD.FTZ R7, -R4, -RZ ;  /* 0x800000ff04077221 */ /* 0x000fc80000010100 */
[----:B------:R-:W-:-:S07]  /*06e0*/  FFMA R7, R0, R7, R0 ;  /* 0x0000000700077223 */ /* 0x000fce0000000000 */
.L_x_22:
[----:B------:R-:W-:Y:S01]  /*06f0*/  STG.E desc[UR6][R2.64], R7 ;  /* 0x0000000702007986 */ /* 0x000fe2000c101906 */
[----:B------:R-:W-:Y:S05]  /*0700*/  EXIT ;  /* 0x000000000000794d */ /* 0x000fea0003800000 */
        .weak           $__internal_1_$__cuda_sm20_rcp_rn_f32_slowpath
        .type           $__internal_1_$__cuda_sm20_rcp_rn_f32_slowpath,@function
        .size           $__internal_1_$__cuda_sm20_rcp_rn_f32_slowpath,(.L_x_28 - $__internal_1_$__cuda_sm20_rcp_rn_f32_slowpath)
$__internal_1_$__cuda_sm20_rcp_rn_f32_slowpath:
[----:B------:R-:W-:-:S04]  /*0710*/  SHF.L.U32 R0, R5, 0x1, RZ ;  /* 0x0000000105007819 */ /* 0x000fc800000006ff */
[----:B------:R-:W-:Y:S01]  /*0720*/  SHF.R.U32.HI R6, RZ, 0x18, R0 ;  /* 0x00000018ff067819 */ /* 0x000fe20000011600 */
[----:B------:R-:W-:-:S03]  /*0730*/  IMAD.MOV.U32 R0, RZ, RZ, R5 ;  /* 0x000000ffff007224 */ /* 0x000fc600078e0005 */
[----:B------:R-:W-:-:S13]  /*0740*/  ISETP.NE.U32.AND P0, PT, R6, RZ, PT ;  /* 0x000000ff0600720c */ /* 0x000fda0003f05070 */
[----:B------:R-:W-:Y:S05]  /*0750*/  @P0 BRA `(.L_x_23) ;  /* 0x00000000002c0947 */ /* 0x000fea0003800000 */
[----:B------:R-:W-:-:S04]  /*0760*/  SHF.L.U32 R5, R0, 0x1, RZ ;  /* 0x0000000100057819 */ /* 0x000fc800000006ff */
[----:B------:R-:W-:-:S13]  /*0770*/  ISETP.NE.AND P0, PT, R5, RZ, PT ;  /* 0x000000ff0500720c */ /* 0x000fda0003f05270 */
[----:B------:R2:W3:Y:S01]  /*0780*/  @!P0 MUFU.RCP R5, R0 ;  /* 0x0000000000058308 */ /* 0x0004e20000001000 */
[----:B------:R-:W-:Y:S05]  /*0790*/  @!P0 BRA `(.L_x_24) ;  /* 0x0000000000a48947 */ /* 0x000fea0003800000 */
[----:B------:R-:W-:-:S04]  /*07a0*/  FFMA R6, R0, 1.84467440737095516160e+19, RZ ;  /* 0x5f80000000067823 */ /* 0x000fc800000000ff */
[----:B---3--:R-:W2:Y:S02]  /*07b0*/  MUFU.RCP R5, R6 ;  /* 0x0000000600057308 */ /* 0x008ea40000001000 */
[----:B--2---:R-:W-:-:S04]  /*07c0*/  FFMA R0, R6, R5, -1 ;  /* 0xbf80000006007423 */ /* 0x004fc80000000005 */
[----:B------:R-:W-:-:S04]  /*07d0*/  FADD.FTZ R0, -R0, -RZ ;  /* 0x800000ff00007221 */ /* 0x000fc80000010100 */
[----:B------:R-:W-:-:S04]  /*07e0*/  FFMA R0, R5, R0, R5 ;  /* 0x0000000005007223 */ /* 0x000fc80000000005 */
[----:B------:R-:W-:Y:S01]  /*07f0*/  FFMA R5, R0, 1.84467440737095516160e+19, RZ ;  /* 0x5f80000000057823 */ /* 0x000fe200000000ff */
[----:B------:R-:W-:Y:S06]  /*0800*/  BRA `(.L_x_24) ;  /* 0x0000000000887947 */ /* 0x000fec0003800000 */
.L_x_23:
        /* <DEDUP_REMOVED lines=16> */
[----:B------:R-:W-:-:S03]  /*0910*/  LOP3.LUT R10, R11, R8, RZ, 0xc0, !PT ;  /* 0x000000080b0a7212 */ /* 0x000fc600078ec0ff */
[----:B------:R-:W-:Y:S01]  /*0920*/  IMAD.MOV R9, RZ, RZ, -R9 ;  /* 0x000000ffff097224 */ /* 0x000fe200078e0a09 */
[----:B------:R-:W-:-:S04]  /*0930*/  SHF.R.U32.HI R10, RZ, R5, R10 ;  /* 0x00000005ff0a7219 */ /* 0x000fc8000001160a */
[----:B------:R-:W-:Y:S02]  /*0940*/  LOP3.LUT P1, RZ, R9, R5, R8, 0xf8, !PT ;  /* 0x0000000509ff7212 */ /* 0x000fe4000782f808 */
[C---:B------:R-:W-:Y:S02]  /*0950*/  LOP3.LUT P0, RZ, R10.reuse, 0x1, RZ, 0xc0, !PT ;  /* 0x000000010aff7812 */ /* 0x040fe4000780c0ff */
[----:B------:R-:W-:-:S04]  /*0960*/  LOP3.LUT P2, RZ, R10, 0x2, RZ, 0xc0, !PT ;  /* 0x000000020aff7812 */ /* 0x000fc8000784c0ff */
[----:B------:R-:W-:Y:S02]  /*0970*/  PLOP3.LUT P0, PT, P0, P1, P2, 0xe0, 0x0 ;  /* 0x000000000000781c */ /* 0x000fe40000703c20 */
[----:B------:R-:W-:Y:S02]  /*0980*/  LOP3.LUT P1, RZ, R0, 0x7fffff, RZ, 0xc0, !PT ;  /* 0x007fffff00ff7812 */ /* 0x000fe4000782c0ff */
[----:B------:R-:W-:-:S04]  /*0990*/  SEL R5, RZ, 0x1, !P0 ;  /* 0x00000001ff057807 */ /* 0x000fc80004000000 */
[----:B------:R-:W-:-:S04]  /*09a0*/  IADD3 R5, PT, PT, -R5, RZ, RZ ;  /* 0x000000ff05057210 */ /* 0x000fc80007ffe1ff */
[----:B------:R-:W-:Y:S01]  /*09b0*/  ISETP.GE.AND P0, PT, R5, RZ, PT ;  /* 0x000000ff0500720c */ /* 0x000fe20003f06270 */
[----:B------:R-:W-:-:S05]  /*09c0*/  VIADD R5, R6, 0xffffff04 ;  /* 0xffffff0406057836 */ /* 0x000fca0000000000 */
[----:B------:R-:W-:-:S07]  /*09d0*/  SHF.R.U32.HI R5, RZ, R5, R8 ;  /* 0x00000005ff057219 */ /* 0x000fce0000011608 */
[----:B------:R-:W-:-:S05]  /*09e0*/  @!P0 IADD3 R5, PT, PT, R5, 0x1, RZ ;  /* 0x0000000105058810 */ /* 0x000fca0007ffe0ff */
[----:B------:R-:W-:-:S05]  /*09f0*/  @!P1 IMAD.SHL.U32 R5, R5, 0x2, RZ ;  /* 0x0000000205059824 */ /* 0x000fca00078e00ff */
[----:B------:R-:W-:Y:S01]  /*0a00*/  LOP3.LUT R5, R5, 0x80000000, R0, 0xf8, !PT ;  /* 0x8000000005057812 */ /* 0x000fe200078ef800 */
[----:B------:R-:W-:Y:S06]  /*0a10*/  BRA `(.L_x_24) ;  /* 0x0000000000047947 */ /* 0x000fec0003800000 */
.L_x_25:
[----:B------:R0:W1:Y:S02]  /*0a20*/  MUFU.RCP R5, R0 ;  /* 0x0000000000057308 */ /* 0x0000640000001000 */
.L_x_24:
[----:B-1-3--:R-:W-:Y:S02]  /*0a30*/  MOV R7, R5 ;  /* 0x0000000500077202 */ /* 0x00afe40000000f00 */
[----:B------:R-:W-:-:S04]  /*0a40*/  MOV R5, 0x0 ;  /* 0x0000000000057802 */ /* 0x000fc80000000f00 */
[----:B0-2---:R-:W-:Y:S05]  /*0a50*/  RET.REL.NODEC R4 `(_Z13activateNN_L1PfiS_S_S_S_) ;  /* 0xfffffff404687950 */ /* 0x005fea0003c3ffff */
.L_x_26:
        /* <DEDUP_REMOVED lines=10> */
.L_x_28:


//--------------------- .nv.global.init           --------------------------
	.section	.nv.global.init,"aw",@progbits
	.align	4
.nv.global.init:
	.type		d_L2,@object
	.size		d_L2,(d_N - d_L2)
d_L2:
        /*0000*/ 	.byte	0x0a, 0x00, 0x00, 0x00
	.type		d_N,@object
	.size		d_N,(a - d_N)
d_N:
        /*0004*/ 	.byte	0x10, 0x03, 0x00, 0x00
	.type		a,@object
	.size		a,(d_L1 - a)
a:
        /*0008*/ 	.byte	0x0a, 0xd7, 0xa3, 0x3c
	.type		d_L1,@object
	.size		d_L1,(.L_1 - d_L1)
d_L1:
        /*000c*/ 	.byte	0xa0, 0x0f, 0x00, 0x00
.L_1:


//--------------------- .nv.shared.reserved.0     --------------------------
	.section	.nv.shared.reserved.0,"aw",@nobits
	.weak		__nv_reservedSMEM_offset_0_alias
	.size		__nv_reservedSMEM_offset_0_alias, 0, 64
	.other		__nv_reservedSMEM_offset_0_alias,@"STO_CUDA_RESERVED_SHARED STV_DEFAULT"
__nv_reservedSMEM_offset_0_alias:
	.zero		0
	.zero		64


//--------------------- .nv.shared._Z13activateNN_L2PfiS_S_S_S_ --------------------------
	.section	.nv.shared._Z13activateNN_L2PfiS_S_S_S_,"aw",@nobits
	.sectionflags	@""
	.align	4
.nv.shared._Z13activateNN_L2PfiS_S_S_S_:
	.zero		17120


//--------------------- .nv.shared._Z13activateNN_L1PfiS_S_S_S_ --------------------------
	.section	.nv.shared._Z13activateNN_L1PfiS_S_S_S_,"aw",@nobits
	.sectionflags	@""
	.align	4
.nv.shared._Z13activateNN_L1PfiS_S_S_S_:
	.zero		5120


//--------------------- .nv.constant0._Z8ClassifyPfS_S_i --------------------------
	.section	.nv.constant0._Z8ClassifyPfS_S_i,"a",@progbits
	.sectionflags	@""
	.align	4
.nv.constant0._Z8ClassifyPfS_S_i:
	.zero		924


//--------------------- .nv.constant0._Z7trainNNPfS_iS_S_S_S_S_S_ --------------------------
	.section	.nv.constant0._Z7trainNNPfS_iS_S_S_S_S_S_,"a",@progbits
	.sectionflags	@""
	.align	4
.nv.constant0._Z7trainNNPfS_iS_S_S_S_S_S_:
	.zero		968


//--------------------- .nv.constant0._Z10calc_ErrorPfiS_S_S_S_S_ --------------------------
	.section	.nv.constant0._Z10calc_ErrorPfiS_S_S_S_S_,"a",@progbits
	.sectionflags	@""
	.align	4
.nv.constant0._Z10calc_ErrorPfiS_S_S_S_S_:
	.zero		952


//--------------------- .nv.constant0._Z13activateNN_L2PfiS_S_S_S_ --------------------------
	.section	.nv.constant0._Z13activateNN_L2PfiS_S_S_S_,"a",@progbits
	.sectionflags	@""
	.align	4
.nv.constant0._Z13activateNN_L2PfiS_S_S_S_:
	.zero		944


//--------------------- .nv.constant0._Z13activateNN_L1PfiS_S_S_S_ --------------------------
	.section	.nv.constant0._Z13activateNN_L1PfiS_S_S_S_,"a",@progbits
	.sectionflags	@""
	.align	4
.nv.constant0._Z13activateNN_L1PfiS_S_S_S_:
	.zero		944


//--------------------- SYMBOLS --------------------------

	.type		.nv.reservedSmem.offset0,@object
	.size		.nv.reservedSmem.offset0,0x4
	.type		.nv.reservedSmem.cap,@object
	.size		.nv.reservedSmem.cap,0x4
